//
// Generated by NVIDIA NVVM Compiler
//
// Compiler Build ID: CL-36424714
// Cuda compilation tools, release 13.0, V13.0.88
// Based on NVVM 20.0.0
//

.version 9.0
.target sm_100
.address_size 64

	// .globl	postprocess_kernel

.visible .entry postprocess_kernel(
	.param .u64 .ptr .align 1 postprocess_kernel_param_0,
	.param .u64 .ptr .align 1 postprocess_kernel_param_1,
	.param .u64 .ptr .align 1 postprocess_kernel_param_2,
	.param .u64 .ptr .align 1 postprocess_kernel_param_3,
	.param .u64 .ptr .align 1 postprocess_kernel_param_4,
	.param .u64 .ptr .align 1 postprocess_kernel_param_5,
	.param .u32 postprocess_kernel_param_6,
	.param .u32 postprocess_kernel_param_7,
	.param .u32 postprocess_kernel_param_8,
	.param .u32 postprocess_kernel_param_9
)
{
	.local .align 4 .b8 	__local_depot0[24];
	.reg .b64 	%SP;
	.reg .b64 	%SPL;
	.reg .pred 	%p<91>;
	.reg .b32 	%r<305>;
	.reg .b32 	%f<260>;
	.reg .b64 	%rd<115>;

	mov.u64 	%SPL, __local_depot0;
	ld.param.u64 	%rd24, [postprocess_kernel_param_0];
	ld.param.u64 	%rd25, [postprocess_kernel_param_1];
	ld.param.u64 	%rd23, [postprocess_kernel_param_2];
	ld.param.u64 	%rd26, [postprocess_kernel_param_3];
	ld.param.u64 	%rd27, [postprocess_kernel_param_4];
	ld.param.u64 	%rd28, [postprocess_kernel_param_5];
	ld.param.u32 	%r118, [postprocess_kernel_param_6];
	ld.param.u32 	%r115, [postprocess_kernel_param_7];
	ld.param.u32 	%r116, [postprocess_kernel_param_8];
	ld.param.u32 	%r117, [postprocess_kernel_param_9];
	cvta.to.global.u64 	%rd1, %rd27;
	cvta.to.global.u64 	%rd2, %rd24;
	cvta.to.global.u64 	%rd3, %rd26;
	cvta.to.global.u64 	%rd4, %rd25;
	cvta.to.global.u64 	%rd5, %rd28;
	add.u64 	%rd6, %SPL, 0;
	add.u64 	%rd7, %SPL, 12;
	mov.u32 	%r119, %ctaid.x;
	mov.u32 	%r120, %ntid.x;
	mov.u32 	%r121, %tid.x;
	mad.lo.s32 	%r1, %r119, %r120, %r121;
	setp.ge.s32 	%p1, %r1, %r118;
	@%p1 bra 	$L__BB0_82;
	cvta.to.global.u64 	%rd31, %rd23;
	mul.wide.s32 	%rd32, %r1, 4;
	add.s64 	%rd33, %rd31, %rd32;
	ld.global.u32 	%r2, [%rd33];
	setp.lt.s32 	%p2, %r116, 1;
	@%p2 bra 	$L__BB0_14;
	mad.lo.s32 	%r123, %r117, %r1, %r2;
	mul.lo.s32 	%r3, %r123, %r116;
	mul.lo.s32 	%r4, %r116, %r1;
	add.s32 	%r124, %r116, -1;
	and.b32  	%r5, %r116, 15;
	setp.lt.u32 	%p3, %r124, 15;
	mov.b32 	%r262, 0;
	@%p3 bra 	$L__BB0_5;
	and.b32  	%r262, %r116, 2147483632;
	mov.b32 	%r267, 0;
$L__BB0_4:
	.pragma "nounroll";
	add.s32 	%r126, %r267, %r3;
	mul.wide.s32 	%rd34, %r126, 4;
	add.s64 	%rd35, %rd2, %rd34;
	ld.global.f32 	%f2, [%rd35];
	add.s32 	%r127, %r267, %r4;
	mul.wide.s32 	%rd36, %r127, 4;
	add.s64 	%rd37, %rd1, %rd36;
	st.global.f32 	[%rd37], %f2;
	ld.global.f32 	%f3, [%rd35+4];
	st.global.f32 	[%rd37+4], %f3;
	ld.global.f32 	%f4, [%rd35+8];
	st.global.f32 	[%rd37+8], %f4;
	ld.global.f32 	%f5, [%rd35+12];
	st.global.f32 	[%rd37+12], %f5;
	ld.global.f32 	%f6, [%rd35+16];
	st.global.f32 	[%rd37+16], %f6;
	ld.global.f32 	%f7, [%rd35+20];
	st.global.f32 	[%rd37+20], %f7;
	ld.global.f32 	%f8, [%rd35+24];
	st.global.f32 	[%rd37+24], %f8;
	ld.global.f32 	%f9, [%rd35+28];
	st.global.f32 	[%rd37+28], %f9;
	ld.global.f32 	%f10, [%rd35+32];
	st.global.f32 	[%rd37+32], %f10;
	ld.global.f32 	%f11, [%rd35+36];
	st.global.f32 	[%rd37+36], %f11;
	ld.global.f32 	%f12, [%rd35+40];
	st.global.f32 	[%rd37+40], %f12;
	ld.global.f32 	%f13, [%rd35+44];
	st.global.f32 	[%rd37+44], %f13;
	ld.global.f32 	%f14, [%rd35+48];
	st.global.f32 	[%rd37+48], %f14;
	ld.global.f32 	%f15, [%rd35+52];
	st.global.f32 	[%rd37+52], %f15;
	ld.global.f32 	%f16, [%rd35+56];
	st.global.f32 	[%rd37+56], %f16;
	ld.global.f32 	%f17, [%rd35+60];
	st.global.f32 	[%rd37+60], %f17;
	add.s32 	%r267, %r267, 16;
	setp.eq.s32 	%p4, %r267, %r262;
	@%p4 bra 	$L__BB0_5;
	bra.uni 	$L__BB0_4;
$L__BB0_5:
	setp.eq.s32 	%p5, %r5, 0;
	@%p5 bra 	$L__BB0_14;
	and.b32  	%r8, %r116, 7;
	setp.lt.u32 	%p6, %r5, 8;
	@%p6 bra 	$L__BB0_8;
	add.s32 	%r128, %r262, %r3;
	mul.wide.s32 	%rd38, %r128, 4;
	add.s64 	%rd39, %rd2, %rd38;
	ld.global.f32 	%f18, [%rd39];
	add.s32 	%r129, %r262, %r4;
	mul.wide.s32 	%rd40, %r129, 4;
	add.s64 	%rd41, %rd1, %rd40;
	st.global.f32 	[%rd41], %f18;
	ld.global.f32 	%f19, [%rd39+4];
	st.global.f32 	[%rd41+4], %f19;
	ld.global.f32 	%f20, [%rd39+8];
	st.global.f32 	[%rd41+8], %f20;
	ld.global.f32 	%f21, [%rd39+12];
	st.global.f32 	[%rd41+12], %f21;
	ld.global.f32 	%f22, [%rd39+16];
	st.global.f32 	[%rd41+16], %f22;
	ld.global.f32 	%f23, [%rd39+20];
	st.global.f32 	[%rd41+20], %f23;
	ld.global.f32 	%f24, [%rd39+24];
	st.global.f32 	[%rd41+24], %f24;
	ld.global.f32 	%f25, [%rd39+28];
	st.global.f32 	[%rd41+28], %f25;
	add.s32 	%r262, %r262, 8;
$L__BB0_8:
	setp.eq.s32 	%p7, %r8, 0;
	@%p7 bra 	$L__BB0_14;
	and.b32  	%r11, %r116, 3;
	setp.lt.u32 	%p8, %r8, 4;
	@%p8 bra 	$L__BB0_11;
	add.s32 	%r130, %r262, %r3;
	mul.wide.s32 	%rd42, %r130, 4;
	add.s64 	%rd43, %rd2, %rd42;
	ld.global.f32 	%f26, [%rd43];
	add.s32 	%r131, %r262, %r4;
	mul.wide.s32 	%rd44, %r131, 4;
	add.s64 	%rd45, %rd1, %rd44;
	st.global.f32 	[%rd45], %f26;
	ld.global.f32 	%f27, [%rd43+4];
	st.global.f32 	[%rd45+4], %f27;
	ld.global.f32 	%f28, [%rd43+8];
	st.global.f32 	[%rd45+8], %f28;
	ld.global.f32 	%f29, [%rd43+12];
	st.global.f32 	[%rd45+12], %f29;
	add.s32 	%r262, %r262, 4;
$L__BB0_11:
	setp.eq.s32 	%p9, %r11, 0;
	@%p9 bra 	$L__BB0_14;
	mov.b32 	%r266, 0;
$L__BB0_13:
	.pragma "nounroll";
	add.s32 	%r133, %r262, %r3;
	mul.wide.s32 	%rd46, %r133, 4;
	add.s64 	%rd47, %rd2, %rd46;
	ld.global.f32 	%f30, [%rd47];
	add.s32 	%r134, %r262, %r4;
	mul.wide.s32 	%rd48, %r134, 4;
	add.s64 	%rd49, %rd1, %rd48;
	st.global.f32 	[%rd49], %f30;
	add.s32 	%r262, %r262, 1;
	add.s32 	%r266, %r266, 1;
	setp.ne.s32 	%p10, %r266, %r11;
	@%p10 bra 	$L__BB0_13;
$L__BB0_14:
	setp.lt.s32 	%p11, %r115, 1;
	mov.b32 	%r282, 0;
	@%p11 bra 	$L__BB0_27;
	mul.lo.s32 	%r18, %r115, %r1;
	and.b32  	%r19, %r115, 15;
	setp.lt.u32 	%p12, %r115, 16;
	mov.b32 	%r271, 0;
	mov.u32 	%r282, %r271;
	@%p12 bra 	$L__BB0_18;
	and.b32  	%r271, %r115, 2147483632;
	mov.b32 	%r268, 0;
	mov.u32 	%r282, %r268;
$L__BB0_17:
	.pragma "nounroll";
	add.s32 	%r139, %r268, %r18;
	mul.wide.s32 	%rd50, %r139, 4;
	add.s64 	%rd51, %rd4, %rd50;
	ld.global.u32 	%r140, [%rd51];
	setp.eq.s32 	%p13, %r140, %r2;
	selp.u32 	%r141, 1, 0, %p13;
	add.s32 	%r142, %r282, %r141;
	ld.global.u32 	%r143, [%rd51+4];
	setp.eq.s32 	%p14, %r143, %r2;
	selp.u32 	%r144, 1, 0, %p14;
	add.s32 	%r145, %r142, %r144;
	ld.global.u32 	%r146, [%rd51+8];
	setp.eq.s32 	%p15, %r146, %r2;
	selp.u32 	%r147, 1, 0, %p15;
	add.s32 	%r148, %r145, %r147;
	ld.global.u32 	%r149, [%rd51+12];
	setp.eq.s32 	%p16, %r149, %r2;
	selp.u32 	%r150, 1, 0, %p16;
	add.s32 	%r151, %r148, %r150;
	ld.global.u32 	%r152, [%rd51+16];
	setp.eq.s32 	%p17, %r152, %r2;
	selp.u32 	%r153, 1, 0, %p17;
	add.s32 	%r154, %r151, %r153;
	ld.global.u32 	%r155, [%rd51+20];
	setp.eq.s32 	%p18, %r155, %r2;
	selp.u32 	%r156, 1, 0, %p18;
	add.s32 	%r157, %r154, %r156;
	ld.global.u32 	%r158, [%rd51+24];
	setp.eq.s32 	%p19, %r158, %r2;
	selp.u32 	%r159, 1, 0, %p19;
	add.s32 	%r160, %r157, %r159;
	ld.global.u32 	%r161, [%rd51+28];
	setp.eq.s32 	%p20, %r161, %r2;
	selp.u32 	%r162, 1, 0, %p20;
	add.s32 	%r163, %r160, %r162;
	ld.global.u32 	%r164, [%rd51+32];
	setp.eq.s32 	%p21, %r164, %r2;
	selp.u32 	%r165, 1, 0, %p21;
	add.s32 	%r166, %r163, %r165;
	ld.global.u32 	%r167, [%rd51+36];
	setp.eq.s32 	%p22, %r167, %r2;
	selp.u32 	%r168, 1, 0, %p22;
	add.s32 	%r169, %r166, %r168;
	ld.global.u32 	%r170, [%rd51+40];
	setp.eq.s32 	%p23, %r170, %r2;
	selp.u32 	%r171, 1, 0, %p23;
	add.s32 	%r172, %r169, %r171;
	ld.global.u32 	%r173, [%rd51+44];
	setp.eq.s32 	%p24, %r173, %r2;
	selp.u32 	%r174, 1, 0, %p24;
	add.s32 	%r175, %r172, %r174;
	ld.global.u32 	%r176, [%rd51+48];
	setp.eq.s32 	%p25, %r176, %r2;
	selp.u32 	%r177, 1, 0, %p25;
	add.s32 	%r178, %r175, %r177;
	ld.global.u32 	%r179, [%rd51+52];
	setp.eq.s32 	%p26, %r179, %r2;
	selp.u32 	%r180, 1, 0, %p26;
	add.s32 	%r181, %r178, %r180;
	ld.global.u32 	%r182, [%rd51+56];
	setp.eq.s32 	%p27, %r182, %r2;
	selp.u32 	%r183, 1, 0, %p27;
	add.s32 	%r184, %r181, %r183;
	ld.global.u32 	%r185, [%rd51+60];
	setp.eq.s32 	%p28, %r185, %r2;
	selp.u32 	%r186, 1, 0, %p28;
	add.s32 	%r282, %r184, %r186;
	add.s32 	%r268, %r268, 16;
	setp.ne.s32 	%p29, %r268, %r271;
	@%p29 bra 	$L__BB0_17;
$L__BB0_18:
	setp.eq.s32 	%p30, %r19, 0;
	@%p30 bra 	$L__BB0_27;
	and.b32  	%r30, %r115, 7;
	setp.lt.u32 	%p31, %r19, 8;
	@%p31 bra 	$L__BB0_21;
	add.s32 	%r188, %r271, %r18;
	mul.wide.s32 	%rd52, %r188, 4;
	add.s64 	%rd53, %rd4, %rd52;
	ld.global.u32 	%r189, [%rd53];
	setp.eq.s32 	%p32, %r189, %r2;
	selp.u32 	%r190, 1, 0, %p32;
	add.s32 	%r191, %r282, %r190;
	ld.global.u32 	%r192, [%rd53+4];
	setp.eq.s32 	%p33, %r192, %r2;
	selp.u32 	%r193, 1, 0, %p33;
	add.s32 	%r194, %r191, %r193;
	ld.global.u32 	%r195, [%rd53+8];
	setp.eq.s32 	%p34, %r195, %r2;
	selp.u32 	%r196, 1, 0, %p34;
	add.s32 	%r197, %r194, %r196;
	ld.global.u32 	%r198, [%rd53+12];
	setp.eq.s32 	%p35, %r198, %r2;
	selp.u32 	%r199, 1, 0, %p35;
	add.s32 	%r200, %r197, %r199;
	ld.global.u32 	%r201, [%rd53+16];
	setp.eq.s32 	%p36, %r201, %r2;
	selp.u32 	%r202, 1, 0, %p36;
	add.s32 	%r203, %r200, %r202;
	ld.global.u32 	%r204, [%rd53+20];
	setp.eq.s32 	%p37, %r204, %r2;
	selp.u32 	%r205, 1, 0, %p37;
	add.s32 	%r206, %r203, %r205;
	ld.global.u32 	%r207, [%rd53+24];
	setp.eq.s32 	%p38, %r207, %r2;
	selp.u32 	%r208, 1, 0, %p38;
	add.s32 	%r209, %r206, %r208;
	ld.global.u32 	%r210, [%rd53+28];
	setp.eq.s32 	%p39, %r210, %r2;
	selp.u32 	%r211, 1, 0, %p39;
	add.s32 	%r282, %r209, %r211;
	add.s32 	%r271, %r271, 8;
$L__BB0_21:
	setp.eq.s32 	%p40, %r30, 0;
	@%p40 bra 	$L__BB0_27;
	and.b32  	%r36, %r115, 3;
	setp.lt.u32 	%p41, %r30, 4;
	@%p41 bra 	$L__BB0_24;
	add.s32 	%r213, %r271, %r18;
	mul.wide.s32 	%rd54, %r213, 4;
	add.s64 	%rd55, %rd4, %rd54;
	ld.global.u32 	%r214, [%rd55];
	setp.eq.s32 	%p42, %r214, %r2;
	selp.u32 	%r215, 1, 0, %p42;
	add.s32 	%r216, %r282, %r215;
	ld.global.u32 	%r217, [%rd55+4];
	setp.eq.s32 	%p43, %r217, %r2;
	selp.u32 	%r218, 1, 0, %p43;
	add.s32 	%r219, %r216, %r218;
	ld.global.u32 	%r220, [%rd55+8];
	setp.eq.s32 	%p44, %r220, %r2;
	selp.u32 	%r221, 1, 0, %p44;
	add.s32 	%r222, %r219, %r221;
	ld.global.u32 	%r223, [%rd55+12];
	setp.eq.s32 	%p45, %r223, %r2;
	selp.u32 	%r224, 1, 0, %p45;
	add.s32 	%r282, %r222, %r224;
	add.s32 	%r271, %r271, 4;
$L__BB0_24:
	setp.eq.s32 	%p46, %r36, 0;
	@%p46 bra 	$L__BB0_27;
	mov.b32 	%r281, 0;
$L__BB0_26:
	.pragma "nounroll";
	add.s32 	%r226, %r271, %r18;
	mul.wide.s32 	%rd56, %r226, 4;
	add.s64 	%rd57, %rd4, %rd56;
	ld.global.u32 	%r227, [%rd57];
	setp.eq.s32 	%p47, %r227, %r2;
	selp.u32 	%r228, 1, 0, %p47;
	add.s32 	%r282, %r282, %r228;
	add.s32 	%r271, %r271, 1;
	add.s32 	%r281, %r281, 1;
	setp.ne.s32 	%p48, %r281, %r36;
	@%p48 bra 	$L__BB0_26;
$L__BB0_27:
	setp.ne.s32 	%p49, %r282, 0;
	@%p49 bra 	$L__BB0_40;
	setp.lt.s32 	%p82, %r116, 1;
	@%p82 bra 	$L__BB0_82;
	mul.lo.s32 	%r49, %r116, %r1;
	add.s32 	%r253, %r116, -1;
	and.b32  	%r50, %r116, 7;
	setp.lt.u32 	%p83, %r253, 7;
	mov.b32 	%r299, 0;
	@%p83 bra 	$L__BB0_32;
	and.b32  	%r299, %r116, 2147483640;
	neg.s32 	%r298, %r299;
	add.s64 	%rd8, %rd5, 16;
	mov.u32 	%r297, %r49;
$L__BB0_31:
	.pragma "nounroll";
	mul.wide.s32 	%rd104, %r297, 4;
	add.s64 	%rd105, %rd8, %rd104;
	mov.b32 	%r254, 1028443341;
	st.global.u32 	[%rd105+-16], %r254;
	st.global.u32 	[%rd105+-12], %r254;
	st.global.u32 	[%rd105+-8], %r254;
	st.global.u32 	[%rd105+-4], %r254;
	st.global.u32 	[%rd105], %r254;
	st.global.u32 	[%rd105+4], %r254;
	st.global.u32 	[%rd105+8], %r254;
	st.global.u32 	[%rd105+12], %r254;
	add.s32 	%r298, %r298, 8;
	add.s32 	%r297, %r297, 8;
	setp.ne.s32 	%p84, %r298, 0;
	@%p84 bra 	$L__BB0_31;
$L__BB0_32:
	setp.eq.s32 	%p85, %r50, 0;
	@%p85 bra 	$L__BB0_82;
	and.b32  	%r104, %r116, 3;
	setp.lt.u32 	%p86, %r50, 4;
	@%p86 bra 	$L__BB0_35;
	add.s32 	%r255, %r299, %r49;
	mul.wide.s32 	%rd106, %r255, 4;
	add.s64 	%rd107, %rd5, %rd106;
	mov.b32 	%r256, 1028443341;
	st.global.u32 	[%rd107], %r256;
	st.global.u32 	[%rd107+4], %r256;
	st.global.u32 	[%rd107+8], %r256;
	st.global.u32 	[%rd107+12], %r256;
	add.s32 	%r299, %r299, 4;
$L__BB0_35:
	setp.eq.s32 	%p87, %r104, 0;
	@%p87 bra 	$L__BB0_82;
	setp.eq.s32 	%p88, %r104, 1;
	@%p88 bra 	$L__BB0_38;
	add.s32 	%r257, %r299, %r49;
	mul.wide.s32 	%rd108, %r257, 4;
	add.s64 	%rd109, %rd5, %rd108;
	mov.b32 	%r258, 1028443341;
	st.global.u32 	[%rd109], %r258;
	st.global.u32 	[%rd109+4], %r258;
	add.s32 	%r299, %r299, 2;
$L__BB0_38:
	and.b32  	%r259, %r116, 1;
	setp.eq.b32 	%p89, %r259, 1;
	not.pred 	%p90, %p89;
	@%p90 bra 	$L__BB0_82;
	add.s32 	%r260, %r299, %r49;
	mul.wide.s32 	%rd110, %r260, 4;
	add.s64 	%rd111, %rd5, %rd110;
	mov.b32 	%r261, 1028443341;
	st.global.u32 	[%rd111], %r261;
	bra.uni 	$L__BB0_82;
$L__BB0_40:
	setp.lt.s32 	%p50, %r116, 1;
	mov.b32 	%r229, 0;
	st.local.u32 	[%rd6], %r229;
	st.local.u32 	[%rd6+4], %r229;
	st.local.u32 	[%rd6+8], %r229;
	@%p50 bra 	$L__BB0_53;
	mad.lo.s32 	%r231, %r117, %r1, %r2;
	mul.lo.s32 	%r53, %r231, %r116;
	add.s32 	%r232, %r116, -1;
	and.b32  	%r54, %r116, 15;
	setp.lt.u32 	%p51, %r232, 15;
	mov.b32 	%r285, 0;
	@%p51 bra 	$L__BB0_44;
	and.b32  	%r285, %r116, 2147483632;
	mov.b32 	%r283, 0;
$L__BB0_43:
	.pragma "nounroll";
	add.s32 	%r234, %r283, %r53;
	mul.wide.s32 	%rd58, %r234, 4;
	add.s64 	%rd59, %rd2, %rd58;
	ld.global.f32 	%f31, [%rd59];
	mul.wide.u32 	%rd60, %r283, 4;
	add.s64 	%rd61, %rd6, %rd60;
	st.local.f32 	[%rd61], %f31;
	ld.global.f32 	%f32, [%rd59+4];
	st.local.f32 	[%rd61+4], %f32;
	ld.global.f32 	%f33, [%rd59+8];
	st.local.f32 	[%rd61+8], %f33;
	ld.global.f32 	%f34, [%rd59+12];
	st.local.f32 	[%rd61+12], %f34;
	ld.global.f32 	%f35, [%rd59+16];
	st.local.f32 	[%rd61+16], %f35;
	ld.global.f32 	%f36, [%rd59+20];
	st.local.f32 	[%rd61+20], %f36;
	ld.global.f32 	%f37, [%rd59+24];
	st.local.f32 	[%rd61+24], %f37;
	ld.global.f32 	%f38, [%rd59+28];
	st.local.f32 	[%rd61+28], %f38;
	ld.global.f32 	%f39, [%rd59+32];
	st.local.f32 	[%rd61+32], %f39;
	ld.global.f32 	%f40, [%rd59+36];
	st.local.f32 	[%rd61+36], %f40;
	ld.global.f32 	%f41, [%rd59+40];
	st.local.f32 	[%rd61+40], %f41;
	ld.global.f32 	%f42, [%rd59+44];
	st.local.f32 	[%rd61+44], %f42;
	ld.global.f32 	%f43, [%rd59+48];
	st.local.f32 	[%rd61+48], %f43;
	ld.global.f32 	%f44, [%rd59+52];
	st.local.f32 	[%rd61+52], %f44;
	ld.global.f32 	%f45, [%rd59+56];
	st.local.f32 	[%rd61+56], %f45;
	ld.global.f32 	%f46, [%rd59+60];
	st.local.f32 	[%rd61+60], %f46;
	add.s32 	%r283, %r283, 16;
	setp.ne.s32 	%p52, %r283, %r285;
	@%p52 bra 	$L__BB0_43;
$L__BB0_44:
	setp.eq.s32 	%p53, %r54, 0;
	@%p53 bra 	$L__BB0_53;
	and.b32  	%r59, %r116, 7;
	setp.lt.u32 	%p54, %r54, 8;
	@%p54 bra 	$L__BB0_47;
	add.s32 	%r235, %r285, %r53;
	mul.wide.s32 	%rd62, %r235, 4;
	add.s64 	%rd63, %rd2, %rd62;
	ld.global.f32 	%f47, [%rd63];
	mul.wide.u32 	%rd64, %r285, 4;
	add.s64 	%rd65, %rd6, %rd64;
	st.local.f32 	[%rd65], %f47;
	ld.global.f32 	%f48, [%rd63+4];
	st.local.f32 	[%rd65+4], %f48;
	ld.global.f32 	%f49, [%rd63+8];
	st.local.f32 	[%rd65+8], %f49;
	ld.global.f32 	%f50, [%rd63+12];
	st.local.f32 	[%rd65+12], %f50;
	ld.global.f32 	%f51, [%rd63+16];
	st.local.f32 	[%rd65+16], %f51;
	ld.global.f32 	%f52, [%rd63+20];
	st.local.f32 	[%rd65+20], %f52;
	ld.global.f32 	%f53, [%rd63+24];
	st.local.f32 	[%rd65+24], %f53;
	ld.global.f32 	%f54, [%rd63+28];
	st.local.f32 	[%rd65+28], %f54;
	add.s32 	%r285, %r285, 8;
$L__BB0_47:
	setp.eq.s32 	%p55, %r59, 0;
	@%p55 bra 	$L__BB0_53;
	and.b32  	%r62, %r116, 3;
	setp.lt.u32 	%p56, %r59, 4;
	@%p56 bra 	$L__BB0_50;
	add.s32 	%r236, %r285, %r53;
	mul.wide.s32 	%rd66, %r236, 4;
	add.s64 	%rd67, %rd2, %rd66;
	ld.global.f32 	%f55, [%rd67];
	mul.wide.u32 	%rd68, %r285, 4;
	add.s64 	%rd69, %rd6, %rd68;
	st.local.f32 	[%rd69], %f55;
	ld.global.f32 	%f56, [%rd67+4];
	st.local.f32 	[%rd69+4], %f56;
	ld.global.f32 	%f57, [%rd67+8];
	st.local.f32 	[%rd69+8], %f57;
	ld.global.f32 	%f58, [%rd67+12];
	st.local.f32 	[%rd69+12], %f58;
	add.s32 	%r285, %r285, 4;
$L__BB0_50:
	setp.eq.s32 	%p57, %r62, 0;
	@%p57 bra 	$L__BB0_53;
	mov.b32 	%r288, 0;
$L__BB0_52:
	.pragma "nounroll";
	add.s32 	%r238, %r285, %r53;
	mul.wide.s32 	%rd70, %r238, 4;
	add.s64 	%rd71, %rd2, %rd70;
	ld.global.f32 	%f59, [%rd71];
	mul.wide.u32 	%rd72, %r285, 4;
	add.s64 	%rd73, %rd6, %rd72;
	st.local.f32 	[%rd73], %f59;
	add.s32 	%r285, %r285, 1;
	add.s32 	%r288, %r288, 1;
	setp.ne.s32 	%p58, %r288, %r62;
	@%p58 bra 	$L__BB0_52;
$L__BB0_53:
	setp.lt.s32 	%p59, %r115, 1;
	mov.b32 	%r239, 0;
	st.local.u32 	[%rd7], %r239;
	st.local.u32 	[%rd7+4], %r239;
	st.local.u32 	[%rd7+8], %r239;
	@%p59 bra 	$L__BB0_70;
	mul.lo.s32 	%r69, %r115, %r1;
	add.s32 	%r70, %r116, -1;
	and.b32  	%r71, %r116, 15;
	add.s32 	%r72, %r71, -1;
	and.b32  	%r73, %r116, 7;
	add.s32 	%r74, %r73, -1;
	and.b32  	%r75, %r116, 2147483632;
	and.b32  	%r76, %r116, 3;
	neg.s32 	%r77, %r75;
	add.s64 	%rd9, %rd3, 32;
	mov.b32 	%r289, 0;
$L__BB0_55:
	setp.lt.s32 	%p60, %r116, 1;
	add.s32 	%r83, %r289, %r69;
	mul.wide.s32 	%rd74, %r83, 4;
	add.s64 	%rd75, %rd4, %rd74;
	ld.global.u32 	%r241, [%rd75];
	setp.ne.s32 	%p61, %r241, %r2;
	or.pred  	%p62, %p61, %p60;
	@%p62 bra 	$L__BB0_69;
	setp.lt.u32 	%p63, %r70, 15;
	mul.lo.s32 	%r84, %r83, %r116;
	mov.b32 	%r293, 0;
	@%p63 bra 	$L__BB0_59;
	add.s64 	%rd113, %rd6, 32;
	add.s64 	%rd112, %rd7, 32;
	mov.u32 	%r290, %r84;
	mov.u32 	%r291, %r77;
$L__BB0_58:
	.pragma "nounroll";
	mul.wide.s32 	%rd76, %r290, 4;
	add.s64 	%rd77, %rd9, %rd76;
	ld.global.f32 	%f60, [%rd77+-32];
	ld.local.f32 	%f61, [%rd113+-32];
	sub.f32 	%f62, %f60, %f61;
	ld.local.f32 	%f63, [%rd112+-32];
	fma.rn.f32 	%f64, %f62, %f62, %f63;
	st.local.f32 	[%rd112+-32], %f64;
	ld.global.f32 	%f65, [%rd77+-28];
	ld.local.f32 	%f66, [%rd113+-28];
	sub.f32 	%f67, %f65, %f66;
	ld.local.f32 	%f68, [%rd112+-28];
	fma.rn.f32 	%f69, %f67, %f67, %f68;
	st.local.f32 	[%rd112+-28], %f69;
	ld.global.f32 	%f70, [%rd77+-24];
	ld.local.f32 	%f71, [%rd113+-24];
	sub.f32 	%f72, %f70, %f71;
	ld.local.f32 	%f73, [%rd112+-24];
	fma.rn.f32 	%f74, %f72, %f72, %f73;
	st.local.f32 	[%rd112+-24], %f74;
	ld.global.f32 	%f75, [%rd77+-20];
	ld.local.f32 	%f76, [%rd113+-20];
	sub.f32 	%f77, %f75, %f76;
	ld.local.f32 	%f78, [%rd112+-20];
	fma.rn.f32 	%f79, %f77, %f77, %f78;
	st.local.f32 	[%rd112+-20], %f79;
	ld.global.f32 	%f80, [%rd77+-16];
	ld.local.f32 	%f81, [%rd113+-16];
	sub.f32 	%f82, %f80, %f81;
	ld.local.f32 	%f83, [%rd112+-16];
	fma.rn.f32 	%f84, %f82, %f82, %f83;
	st.local.f32 	[%rd112+-16], %f84;
	ld.global.f32 	%f85, [%rd77+-12];
	ld.local.f32 	%f86, [%rd113+-12];
	sub.f32 	%f87, %f85, %f86;
	ld.local.f32 	%f88, [%rd112+-12];
	fma.rn.f32 	%f89, %f87, %f87, %f88;
	st.local.f32 	[%rd112+-12], %f89;
	ld.global.f32 	%f90, [%rd77+-8];
	ld.local.f32 	%f91, [%rd113+-8];
	sub.f32 	%f92, %f90, %f91;
	ld.local.f32 	%f93, [%rd112+-8];
	fma.rn.f32 	%f94, %f92, %f92, %f93;
	st.local.f32 	[%rd112+-8], %f94;
	ld.global.f32 	%f95, [%rd77+-4];
	ld.local.f32 	%f96, [%rd113+-4];
	sub.f32 	%f97, %f95, %f96;
	ld.local.f32 	%f98, [%rd112+-4];
	fma.rn.f32 	%f99, %f97, %f97, %f98;
	st.local.f32 	[%rd112+-4], %f99;
	ld.global.f32 	%f100, [%rd77];
	ld.local.f32 	%f101, [%rd113];
	sub.f32 	%f102, %f100, %f101;
	ld.local.f32 	%f103, [%rd112];
	fma.rn.f32 	%f104, %f102, %f102, %f103;
	st.local.f32 	[%rd112], %f104;
	ld.global.f32 	%f105, [%rd77+4];
	ld.local.f32 	%f106, [%rd113+4];
	sub.f32 	%f107, %f105, %f106;
	ld.local.f32 	%f108, [%rd112+4];
	fma.rn.f32 	%f109, %f107, %f107, %f108;
	st.local.f32 	[%rd112+4], %f109;
	ld.global.f32 	%f110, [%rd77+8];
	ld.local.f32 	%f111, [%rd113+8];
	sub.f32 	%f112, %f110, %f111;
	ld.local.f32 	%f113, [%rd112+8];
	fma.rn.f32 	%f114, %f112, %f112, %f113;
	st.local.f32 	[%rd112+8], %f114;
	ld.global.f32 	%f115, [%rd77+12];
	ld.local.f32 	%f116, [%rd113+12];
	sub.f32 	%f117, %f115, %f116;
	ld.local.f32 	%f118, [%rd112+12];
	fma.rn.f32 	%f119, %f117, %f117, %f118;
	st.local.f32 	[%rd112+12], %f119;
	ld.global.f32 	%f120, [%rd77+16];
	ld.local.f32 	%f121, [%rd113+16];
	sub.f32 	%f122, %f120, %f121;
	ld.local.f32 	%f123, [%rd112+16];
	fma.rn.f32 	%f124, %f122, %f122, %f123;
	st.local.f32 	[%rd112+16], %f124;
	ld.global.f32 	%f125, [%rd77+20];
	ld.local.f32 	%f126, [%rd113+20];
	sub.f32 	%f127, %f125, %f126;
	ld.local.f32 	%f128, [%rd112+20];
	fma.rn.f32 	%f129, %f127, %f127, %f128;
	st.local.f32 	[%rd112+20], %f129;
	ld.global.f32 	%f130, [%rd77+24];
	ld.local.f32 	%f131, [%rd113+24];
	sub.f32 	%f132, %f130, %f131;
	ld.local.f32 	%f133, [%rd112+24];
	fma.rn.f32 	%f134, %f132, %f132, %f133;
	st.local.f32 	[%rd112+24], %f134;
	ld.global.f32 	%f135, [%rd77+28];
	ld.local.f32 	%f136, [%rd113+28];
	sub.f32 	%f137, %f135, %f136;
	ld.local.f32 	%f138, [%rd112+28];
	fma.rn.f32 	%f139, %f137, %f137, %f138;
	st.local.f32 	[%rd112+28], %f139;
	add.s32 	%r291, %r291, 16;
	add.s32 	%r290, %r290, 16;
	add.s64 	%rd113, %rd113, 64;
	add.s64 	%rd112, %rd112, 64;
	setp.ne.s32 	%p64, %r291, 0;
	mov.u32 	%r293, %r75;
	@%p64 bra 	$L__BB0_58;
$L__BB0_59:
	setp.eq.s32 	%p65, %r71, 0;
	@%p65 bra 	$L__BB0_69;
	setp.lt.u32 	%p66, %r72, 7;
	@%p66 bra 	$L__BB0_62;
	add.s32 	%r243, %r293, %r84;
	mul.wide.s32 	%rd78, %r243, 4;
	add.s64 	%rd79, %rd3, %rd78;
	ld.global.f32 	%f140, [%rd79];
	mul.wide.u32 	%rd80, %r293, 4;
	add.s64 	%rd81, %rd6, %rd80;
	ld.local.f32 	%f141, [%rd81];
	sub.f32 	%f142, %f140, %f141;
	add.s64 	%rd82, %rd7, %rd80;
	ld.local.f32 	%f143, [%rd82];
	fma.rn.f32 	%f144, %f142, %f142, %f143;
	st.local.f32 	[%rd82], %f144;
	ld.global.f32 	%f145, [%rd79+4];
	ld.local.f32 	%f146, [%rd81+4];
	sub.f32 	%f147, %f145, %f146;
	ld.local.f32 	%f148, [%rd82+4];
	fma.rn.f32 	%f149, %f147, %f147, %f148;
	st.local.f32 	[%rd82+4], %f149;
	ld.global.f32 	%f150, [%rd79+8];
	ld.local.f32 	%f151, [%rd81+8];
	sub.f32 	%f152, %f150, %f151;
	ld.local.f32 	%f153, [%rd82+8];
	fma.rn.f32 	%f154, %f152, %f152, %f153;
	st.local.f32 	[%rd82+8], %f154;
	ld.global.f32 	%f155, [%rd79+12];
	ld.local.f32 	%f156, [%rd81+12];
	sub.f32 	%f157, %f155, %f156;
	ld.local.f32 	%f158, [%rd82+12];
	fma.rn.f32 	%f159, %f157, %f157, %f158;
	st.local.f32 	[%rd82+12], %f159;
	ld.global.f32 	%f160, [%rd79+16];
	ld.local.f32 	%f161, [%rd81+16];
	sub.f32 	%f162, %f160, %f161;
	ld.local.f32 	%f163, [%rd82+16];
	fma.rn.f32 	%f164, %f162, %f162, %f163;
	st.local.f32 	[%rd82+16], %f164;
	ld.global.f32 	%f165, [%rd79+20];
	ld.local.f32 	%f166, [%rd81+20];
	sub.f32 	%f167, %f165, %f166;
	ld.local.f32 	%f168, [%rd82+20];
	fma.rn.f32 	%f169, %f167, %f167, %f168;
	st.local.f32 	[%rd82+20], %f169;
	ld.global.f32 	%f170, [%rd79+24];
	ld.local.f32 	%f171, [%rd81+24];
	sub.f32 	%f172, %f170, %f171;
	ld.local.f32 	%f173, [%rd82+24];
	fma.rn.f32 	%f174, %f172, %f172, %f173;
	st.local.f32 	[%rd82+24], %f174;
	ld.global.f32 	%f175, [%rd79+28];
	ld.local.f32 	%f176, [%rd81+28];
	sub.f32 	%f177, %f175, %f176;
	ld.local.f32 	%f178, [%rd82+28];
	fma.rn.f32 	%f179, %f177, %f177, %f178;
	st.local.f32 	[%rd82+28], %f179;
	add.s32 	%r293, %r293, 8;
$L__BB0_62:
	setp.eq.s32 	%p67, %r73, 0;
	@%p67 bra 	$L__BB0_69;
	setp.lt.u32 	%p68, %r74, 3;
	@%p68 bra 	$L__BB0_65;
	add.s32 	%r244, %r293, %r84;
	mul.wide.s32 	%rd83, %r244, 4;
	add.s64 	%rd84, %rd3, %rd83;
	ld.global.f32 	%f180, [%rd84];
	mul.wide.u32 	%rd85, %r293, 4;
	add.s64 	%rd86, %rd6, %rd85;
	ld.local.f32 	%f181, [%rd86];
	sub.f32 	%f182, %f180, %f181;
	add.s64 	%rd87, %rd7, %rd85;
	ld.local.f32 	%f183, [%rd87];
	fma.rn.f32 	%f184, %f182, %f182, %f183;
	st.local.f32 	[%rd87], %f184;
	ld.global.f32 	%f185, [%rd84+4];
	ld.local.f32 	%f186, [%rd86+4];
	sub.f32 	%f187, %f185, %f186;
	ld.local.f32 	%f188, [%rd87+4];
	fma.rn.f32 	%f189, %f187, %f187, %f188;
	st.local.f32 	[%rd87+4], %f189;
	ld.global.f32 	%f190, [%rd84+8];
	ld.local.f32 	%f191, [%rd86+8];
	sub.f32 	%f192, %f190, %f191;
	ld.local.f32 	%f193, [%rd87+8];
	fma.rn.f32 	%f194, %f192, %f192, %f193;
	st.local.f32 	[%rd87+8], %f194;
	ld.global.f32 	%f195, [%rd84+12];
	ld.local.f32 	%f196, [%rd86+12];
	sub.f32 	%f197, %f195, %f196;
	ld.local.f32 	%f198, [%rd87+12];
	fma.rn.f32 	%f199, %f197, %f197, %f198;
	st.local.f32 	[%rd87+12], %f199;
	add.s32 	%r293, %r293, 4;
$L__BB0_65:
	setp.eq.s32 	%p69, %r76, 0;
	@%p69 bra 	$L__BB0_69;
	setp.eq.s32 	%p70, %r76, 1;
	add.s32 	%r245, %r293, %r84;
	mul.wide.s32 	%rd88, %r245, 4;
	add.s64 	%rd18, %rd3, %rd88;
	ld.global.f32 	%f200, [%rd18];
	mul.wide.u32 	%rd89, %r293, 4;
	add.s64 	%rd19, %rd6, %rd89;
	ld.local.f32 	%f201, [%rd19];
	sub.f32 	%f202, %f200, %f201;
	add.s64 	%rd20, %rd7, %rd89;
	ld.local.f32 	%f203, [%rd20];
	fma.rn.f32 	%f204, %f202, %f202, %f203;
	st.local.f32 	[%rd20], %f204;
	@%p70 bra 	$L__BB0_69;
	setp.eq.s32 	%p71, %r76, 2;
	ld.global.f32 	%f205, [%rd18+4];
	ld.local.f32 	%f206, [%rd19+4];
	sub.f32 	%f207, %f205, %f206;
	ld.local.f32 	%f208, [%rd20+4];
	fma.rn.f32 	%f209, %f207, %f207, %f208;
	st.local.f32 	[%rd20+4], %f209;
	@%p71 bra 	$L__BB0_69;
	ld.global.f32 	%f210, [%rd18+8];
	ld.local.f32 	%f211, [%rd19+8];
	sub.f32 	%f212, %f210, %f211;
	ld.local.f32 	%f213, [%rd20+8];
	fma.rn.f32 	%f214, %f212, %f212, %f213;
	st.local.f32 	[%rd20+8], %f214;
$L__BB0_69:
	add.s32 	%r289, %r289, 1;
	setp.eq.s32 	%p72, %r289, %r115;
	@%p72 bra 	$L__BB0_70;
	bra.uni 	$L__BB0_55;
$L__BB0_70:
	setp.lt.s32 	%p73, %r116, 1;
	@%p73 bra 	$L__BB0_82;
	cvt.rn.f32.u32 	%f1, %r282;
	mul.lo.s32 	%r78, %r116, %r1;
	add.s32 	%r247, %r116, -1;
	and.b32  	%r79, %r116, 7;
	setp.lt.u32 	%p74, %r247, 7;
	mov.b32 	%r302, 0;
	@%p74 bra 	$L__BB0_74;
	and.b32  	%r302, %r116, 2147483640;
	neg.s32 	%r296, %r302;
	add.s64 	%rd114, %rd7, 16;
	add.s64 	%rd11, %rd5, 16;
	mov.u32 	%r295, %r78;
$L__BB0_73:
	.pragma "nounroll";
	mul.wide.s32 	%rd90, %r295, 4;
	add.s64 	%rd91, %rd11, %rd90;
	ld.local.f32 	%f215, [%rd114+-16];
	div.rn.f32 	%f216, %f215, %f1;
	max.f32 	%f217, %f216, 0f3D4CCCCD;
	st.global.f32 	[%rd91+-16], %f217;
	ld.local.f32 	%f218, [%rd114+-12];
	div.rn.f32 	%f219, %f218, %f1;
	max.f32 	%f220, %f219, 0f3D4CCCCD;
	st.global.f32 	[%rd91+-12], %f220;
	ld.local.f32 	%f221, [%rd114+-8];
	div.rn.f32 	%f222, %f221, %f1;
	max.f32 	%f223, %f222, 0f3D4CCCCD;
	st.global.f32 	[%rd91+-8], %f223;
	ld.local.f32 	%f224, [%rd114+-4];
	div.rn.f32 	%f225, %f224, %f1;
	max.f32 	%f226, %f225, 0f3D4CCCCD;
	st.global.f32 	[%rd91+-4], %f226;
	ld.local.f32 	%f227, [%rd114];
	div.rn.f32 	%f228, %f227, %f1;
	max.f32 	%f229, %f228, 0f3D4CCCCD;
	st.global.f32 	[%rd91], %f229;
	ld.local.f32 	%f230, [%rd114+4];
	div.rn.f32 	%f231, %f230, %f1;
	max.f32 	%f232, %f231, 0f3D4CCCCD;
	st.global.f32 	[%rd91+4], %f232;
	ld.local.f32 	%f233, [%rd114+8];
	div.rn.f32 	%f234, %f233, %f1;
	max.f32 	%f235, %f234, 0f3D4CCCCD;
	st.global.f32 	[%rd91+8], %f235;
	ld.local.f32 	%f236, [%rd114+12];
	div.rn.f32 	%f237, %f236, %f1;
	max.f32 	%f238, %f237, 0f3D4CCCCD;
	st.global.f32 	[%rd91+12], %f238;
	add.s32 	%r296, %r296, 8;
	add.s64 	%rd114, %rd114, 32;
	add.s32 	%r295, %r295, 8;
	setp.eq.s32 	%p75, %r296, 0;
	@%p75 bra 	$L__BB0_74;
	bra.uni 	$L__BB0_73;
$L__BB0_74:
	setp.eq.s32 	%p76, %r79, 0;
	@%p76 bra 	$L__BB0_82;
	and.b32  	%r110, %r116, 3;
	setp.lt.u32 	%p77, %r79, 4;
	@%p77 bra 	$L__BB0_77;
	mul.wide.u32 	%rd92, %r302, 4;
	add.s64 	%rd93, %rd7, %rd92;
	ld.local.f32 	%f239, [%rd93];
	div.rn.f32 	%f240, %f239, %f1;
	max.f32 	%f241, %f240, 0f3D4CCCCD;
	add.s32 	%r248, %r302, %r78;
	mul.wide.s32 	%rd94, %r248, 4;
	add.s64 	%rd95, %rd5, %rd94;
	st.global.f32 	[%rd95], %f241;
	ld.local.f32 	%f242, [%rd93+4];
	div.rn.f32 	%f243, %f242, %f1;
	max.f32 	%f244, %f243, 0f3D4CCCCD;
	st.global.f32 	[%rd95+4], %f244;
	ld.local.f32 	%f245, [%rd93+8];
	div.rn.f32 	%f246, %f245, %f1;
	max.f32 	%f247, %f246, 0f3D4CCCCD;
	st.global.f32 	[%rd95+8], %f247;
	ld.local.f32 	%f248, [%rd93+12];
	div.rn.f32 	%f249, %f248, %f1;
	max.f32 	%f250, %f249, 0f3D4CCCCD;
	st.global.f32 	[%rd95+12], %f250;
	add.s32 	%r302, %r302, 4;
$L__BB0_77:
	setp.eq.s32 	%p78, %r110, 0;
	@%p78 bra 	$L__BB0_82;
	setp.eq.s32 	%p79, %r110, 1;
	@%p79 bra 	$L__BB0_80;
	mul.wide.u32 	%rd96, %r302, 4;
	add.s64 	%rd97, %rd7, %rd96;
	ld.local.f32 	%f251, [%rd97];
	div.rn.f32 	%f252, %f251, %f1;
	max.f32 	%f253, %f252, 0f3D4CCCCD;
	add.s32 	%r249, %r302, %r78;
	mul.wide.s32 	%rd98, %r249, 4;
	add.s64 	%rd99, %rd5, %rd98;
	st.global.f32 	[%rd99], %f253;
	ld.local.f32 	%f254, [%rd97+4];
	div.rn.f32 	%f255, %f254, %f1;
	max.f32 	%f256, %f255, 0f3D4CCCCD;
	st.global.f32 	[%rd99+4], %f256;
	add.s32 	%r302, %r302, 2;
$L__BB0_80:
	and.b32  	%r250, %r116, 1;
	setp.eq.b32 	%p80, %r250, 1;
	not.pred 	%p81, %p80;
	@%p81 bra 	$L__BB0_82;
	mul.wide.u32 	%rd100, %r302, 4;
	add.s64 	%rd101, %rd7, %rd100;
	ld.local.f32 	%f257, [%rd101];
	div.rn.f32 	%f258, %f257, %f1;
	max.f32 	%f259, %f258, 0f3D4CCCCD;
	add.s32 	%r251, %r302, %r78;
	mul.wide.s32 	%rd102, %r251, 4;
	add.s64 	%rd103, %rd5, %rd102;
	st.global.f32 	[%rd103], %f259;
$L__BB0_82:
	ret;

}


// ===== COMPILED SASS (sm_100) =====

	.target	sm_100

	.elftype	@"ET_EXEC"


//--------------------- .note.nv.tkinfo           --------------------------
	.section	.note.nv.tkinfo,"",@"SHT_NOTE"
	.sectionflags	@"SHF_NOTE_NV_TKINFO"
	.tkinfo
        /*0018*/ 	.word	0x00000002
        /*0030*/ 	.string	""
        /*0030*/ 	.string	"ptxas"
        /*0030*/ 	.string	"Cuda compilation tools, release 13.0, V13.0.88"
        /*0030*/ 	.string	"Build cuda_13.0.r13.0/compiler.36424714_0"
        /*0030*/ 	.string	"-arch sm_100 -m 64 "



//--------------------- .note.nv.cuinfo           --------------------------
	.section	.note.nv.cuinfo,"",@"SHT_NOTE"
	.sectionflags	@"SHF_NOTE_NV_CUINFO"
        /*0018*/ 	.short	0x0002
        /*001a*/ 	.short	0x0064
        /*001c*/ 	.short	0x0082
	.zero		2


//--------------------- .nv.info                  --------------------------
	.section	.nv.info,"",@"SHT_CUDA_INFO"
	.align	4


	//----- nvinfo : EIATTR_REGCOUNT
	.align		4
        /*0000*/ 	.byte	0x04, 0x2f
        /*0002*/ 	.short	(.L_1 - .L_0)
	.align		4
.L_0:
        /*0004*/ 	.word	index@(postprocess_kernel)
        /*0008*/ 	.word	0x00000020


	//----- nvinfo : EIATTR_FRAME_SIZE
	.align		4
.L_1:
        /*000c*/ 	.byte	0x04, 0x11
        /*000e*/ 	.short	(.L_3 - .L_2)
	.align		4
.L_2:
        /*0010*/ 	.word	index@($__internal_0_$__cuda_sm3x_div_rn_noftz_f32_slowpath)
        /*0014*/ 	.word	0x00000018


	//----- nvinfo : EIATTR_FRAME_SIZE
	.align		4
.L_3:
        /*0018*/ 	.byte	0x04, 0x11
        /*001a*/ 	.short	(.L_5 - .L_4)
	.align		4
.L_4:
        /*001c*/ 	.word	index@(postprocess_kernel)
        /*0020*/ 	.word	0x00000018


	//----- nvinfo : EIATTR_MIN_STACK_SIZE
	.align		4
.L_5:
        /*0024*/ 	.byte	0x04, 0x12
        /*0026*/ 	.short	(.L_7 - .L_6)
	.align		4
.L_6:
        /*0028*/ 	.word	index@(postprocess_kernel)
        /*002c*/ 	.word	0x00000018
.L_7:


//--------------------- .nv.compat                --------------------------
	.section	.nv.compat,"",@"SHT_CUDA_COMPAT_INFO"
	.align	4
        /*0000*/ 	.byte	0x02, 0x09, 0x00, 0x00, 0x02, 0x02, 0x01, 0x00, 0x02, 0x05, 0x05, 0x00, 0x03, 0x07, 0x01, 0x01
        /*0010*/ 	.byte	0x02, 0x03, 0x00, 0x00, 0x02, 0x06, 0x01, 0x00, 0x04, 0x0b, 0x08, 0x00, 0x01, 0x00, 0x00, 0x00
        /*0020*/ 	.byte	0x00, 0x00, 0x00, 0x00


//--------------------- .nv.info.postprocess_kernel --------------------------
	.section	.nv.info.postprocess_kernel,"",@"SHT_CUDA_INFO"
	.sectionflags	@""
	.align	4


	//----- nvinfo : EIATTR_CUDA_API_VERSION
	.align		4
        /*0000*/ 	.byte	0x04, 0x37
        /*0002*/ 	.short	(.L_9 - .L_8)
.L_8:
        /*0004*/ 	.word	0x00000082


	//----- nvinfo : EIATTR_KPARAM_INFO
	.align		4
.L_9:
        /*0008*/ 	.byte	0x04, 0x17
        /*000a*/ 	.short	(.L_11 - .L_10)
.L_10:
        /*000c*/ 	.word	0x00000000
        /*0010*/ 	.short	0x0009
        /*0012*/ 	.short	0x003c
        /*0014*/ 	.byte	0x00, 0xf0, 0x11, 0x00


	//----- nvinfo : EIATTR_KPARAM_INFO
	.align		4
.L_11:
        /*0018*/ 	.byte	0x04, 0x17
        /*001a*/ 	.short	(.L_13 - .L_12)
.L_12:
        /*001c*/ 	.word	0x00000000
        /*0020*/ 	.short	0x0008
        /*0022*/ 	.short	0x0038
        /*0024*/ 	.byte	0x00, 0xf0, 0x11, 0x00


	//----- nvinfo : EIATTR_KPARAM_INFO
	.align		4
.L_13:
        /*0028*/ 	.byte	0x04, 0x17
        /*002a*/ 	.short	(.L_15 - .L_14)
.L_14:
        /*002c*/ 	.word	0x00000000
        /*0030*/ 	.short	0x0007
        /*0032*/ 	.short	0x0034
        /*0034*/ 	.byte	0x00, 0xf0, 0x11, 0x00


	//----- nvinfo : EIATTR_KPARAM_INFO
	.align		4
.L_15:
        /*0038*/ 	.byte	0x04, 0x17
        /*003a*/ 	.short	(.L_17 - .L_16)
.L_16:
        /*003c*/ 	.word	0x00000000
        /*0040*/ 	.short	0x0006
        /*0042*/ 	.short	0x0030
        /*0044*/ 	.byte	0x00, 0xf0, 0x11, 0x00


	//----- nvinfo : EIATTR_KPARAM_INFO
	.align		4
.L_17:
        /*0048*/ 	.byte	0x04, 0x17
        /*004a*/ 	.short	(.L_19 - .L_18)
.L_18:
        /*004c*/ 	.word	0x00000000
        /*0050*/ 	.short	0x0005
        /*0052*/ 	.short	0x0028
        /*0054*/ 	.byte	0x00, 0xf5, 0x21, 0x00


	//----- nvinfo : EIATTR_KPARAM_INFO
	.align		4
.L_19:
        /*0058*/ 	.byte	0x04, 0x17
        /*005a*/ 	.short	(.L_21 - .L_20)
.L_20:
        /*005c*/ 	.word	0x00000000
        /*0060*/ 	.short	0x0004
        /*0062*/ 	.short	0x0020
        /*0064*/ 	.byte	0x00, 0xf5, 0x21, 0x00


	//----- nvinfo : EIATTR_KPARAM_INFO
	.align		4
.L_21:
        /*0068*/ 	.byte	0x04, 0x17
        /*006a*/ 	.short	(.L_23 - .L_22)
.L_22:
        /*006c*/ 	.word	0x00000000
        /*0070*/ 	.short	0x0003
        /*0072*/ 	.short	0x0018
        /*0074*/ 	.byte	0x00, 0xf5, 0x21, 0x00


	//----- nvinfo : EIATTR_KPARAM_INFO
	.align		4
.L_23:
        /*0078*/ 	.byte	0x04, 0x17
        /*007a*/ 	.short	(.L_25 - .L_24)
.L_24:
        /*007c*/ 	.word	0x00000000
        /*0080*/ 	.short	0x0002
        /*0082*/ 	.short	0x0010
        /*0084*/ 	.byte	0x00, 0xf5, 0x21, 0x00


	//----- nvinfo : EIATTR_KPARAM_INFO
	.align		4
.L_25:
        /*0088*/ 	.byte	0x04, 0x17
        /*008a*/ 	.short	(.L_27 - .L_26)
.L_26:
        /*008c*/ 	.word	0x00000000
        /*0090*/ 	.short	0x0001
        /*0092*/ 	.short	0x0008
        /*0094*/ 	.byte	0x00, 0xf5, 0x21, 0x00


	//----- nvinfo : EIATTR_KPARAM_INFO
	.align		4
.L_27:
        /*0098*/ 	.byte	0x04, 0x17
        /*009a*/ 	.short	(.L_29 - .L_28)
.L_28:
        /*009c*/ 	.word	0x00000000
        /*00a0*/ 	.short	0x0000
        /*00a2*/ 	.short	0x0000
        /*00a4*/ 	.byte	0x00, 0xf5, 0x21, 0x00


	//----- nvinfo : EIATTR_SPARSE_MMA_MASK
	.align		4
.L_29:
        /*00a8*/ 	.byte	0x03, 0x50
        /*00aa*/ 	.short	0x0000


	//----- nvinfo : EIATTR_MAXREG_COUNT
	.align		4
        /*00ac*/ 	.byte	0x03, 0x1b
        /*00ae*/ 	.short	0x00ff


	//----- nvinfo : EIATTR_MERCURY_ISA_VERSION
	.align		4
        /*00b0*/ 	.byte	0x03, 0x5f
        /*00b2*/ 	.short	0x0101


	//----- nvinfo : EIATTR_VRC_CTA_INIT_COUNT
	.align		4
        /*00b4*/ 	.byte	0x02, 0x4a
	.zero		1
	.zero		1


	//----- nvinfo : EIATTR_EXIT_INSTR_OFFSETS
	.align		4
        /*00b8*/ 	.byte	0x04, 0x1c
        /*00ba*/ 	.short	(.L_31 - .L_30)


	//   ....[0]....
.L_30:
        /*00bc*/ 	.word	0x00000080


	//   ....[1]....
        /*00c0*/ 	.word	0x00001280


	//   ....[2]....
        /*00c4*/ 	.word	0x00001450


	//   ....[3]....
        /*00c8*/ 	.word	0x00001530


	//   ....[4]....
        /*00cc*/ 	.word	0x000015f0


	//   ....[5]....
        /*00d0*/ 	.word	0x00001650


	//   ....[6]....
        /*00d4*/ 	.word	0x00002cc0


	//   ....[7]....
        /*00d8*/ 	.word	0x00003640


	//   ....[8]....
        /*00dc*/ 	.word	0x00003b10


	//   ....[9]....
        /*00e0*/ 	.word	0x00003dc0


	//   ....[10]....
        /*00e4*/ 	.word	0x00003f10


	//----- nvinfo : EIATTR_CRS_STACK_SIZE
	.align		4
.L_31:
        /*00e8*/ 	.byte	0x04, 0x1e
        /*00ea*/ 	.short	(.L_33 - .L_32)
.L_32:
        /*00ec*/ 	.word	0x00000000


	//----- nvinfo : EIATTR_CBANK_PARAM_SIZE
	.align		4
.L_33:
        /*00f0*/ 	.byte	0x03, 0x19
        /*00f2*/ 	.short	0x0040


	//----- nvinfo : EIATTR_PARAM_CBANK
	.align		4
        /*00f4*/ 	.byte	0x04, 0x0a
        /*00f6*/ 	.short	(.L_35 - .L_34)
	.align		4
.L_34:
        /*00f8*/ 	.word	index@(.nv.constant0.postprocess_kernel)
        /*00fc*/ 	.short	0x0380
        /*00fe*/ 	.short	0x0040


	//----- nvinfo : EIATTR_SW_WAR
	.align		4
.L_35:
        /*0100*/ 	.byte	0x04, 0x36
        /*0102*/ 	.short	(.L_37 - .L_36)
.L_36:
        /*0104*/ 	.word	0x00000008
.L_37:


//--------------------- .nv.callgraph             --------------------------
	.section	.nv.callgraph,"",@"SHT_CUDA_CALLGRAPH"
	.align	4
	.sectionentsize	8
	.align		4
        /*0000*/ 	.word	0x00000000
	.align		4
        /*0004*/ 	.word	0xffffffff
	.align		4
        /*0008*/ 	.word	0x00000000
	.align		4
        /*000c*/ 	.word	0xfffffffe
	.align		4
        /*0010*/ 	.word	0x00000000
	.align		4
        /*0014*/ 	.word	0xfffffffd
	.align		4
        /*0018*/ 	.word	0x00000000
	.align		4
        /*001c*/ 	.word	0xfffffffc


//--------------------- .text.postprocess_kernel  --------------------------
	.section	.text.postprocess_kernel,"ax",@progbits
	.align	128
        .global         postprocess_kernel
        .type           postprocess_kernel,@function
        .size           postprocess_kernel,(.L_x_79 - postprocess_kernel)
        .other          postprocess_kernel,@"STO_CUDA_ENTRY STV_DEFAULT"
postprocess_kernel:
.text.postprocess_kernel:
[----:B------:R-:W0:Y:S01]  /*0000*/  LDC R1, c[0x0][0x37c] ;  /* 0x0000df00ff017b82 */ /* 0x000e220000000800 */
[----:B------:R-:W1:Y:S07]  /*0010*/  S2R R0, SR_TID.X ;  /* 0x0000000000007919 */ /* 0x000e6e0000002100 */
[----:B------:R-:W1:Y:S01]  /*0020*/  S2UR UR4, SR_CTAID.X ;  /* 0x00000000000479c3 */ /* 0x000e620000002500 */
[----:B------:R-:W2:Y:S01]  /*0030*/  LDCU UR5, c[0x0][0x3b0] ;  /* 0x00007600ff0577ac */ /* 0x000ea20008000800 */
[----:B0-----:R-:W-:-:S06]  /*0040*/  IADD3 R1, PT, PT, R1, -0x18, RZ ;  /* 0xffffffe801017810 */ /* 0x001fcc0007ffe0ff */
[----:B------:R-:W1:Y:S02]  /*0050*/  LDC R21, c[0x0][0x360] ;  /* 0x0000d800ff157b82 */ /* 0x000e640000000800 */
[----:B-1----:R-:W-:-:S05]  /*0060*/  IMAD R21, R21, UR4, R0 ;  /* 0x0000000415157c24 */ /* 0x002fca000f8e0200 */
[----:B--2---:R-:W-:-:S13]  /*0070*/  ISETP.GE.AND P0, PT, R21, UR5, PT ;  /* 0x0000000515007c0c */ /* 0x004fda000bf06270 */
[----:B------:R-:W-:Y:S05]  /*0080*/  @P0 EXIT ;  /* 0x000000000000094d */ /* 0x000fea0003800000 */
[----:B------:R-:W0:Y:S01]  /*0090*/  LDC.64 R2, c[0x0][0x390] ;  /* 0x0000e400ff027b82 */ /* 0x000e220000000a00 */
[----:B------:R-:W1:Y:S01]  /*00a0*/  LDCU.64 UR8, c[0x0][0x358] ;  /* 0x00006b00ff0877ac */ /* 0x000e620008000a00 */
[----:B------:R-:W2:Y:S01]  /*00b0*/  LDCU UR4, c[0x0][0x3b8] ;  /* 0x00007700ff0477ac */ /* 0x000ea20008000800 */
[----:B0-----:R-:W-:-:S05]  /*00c0*/  IMAD.WIDE R2, R21, 0x4, R2 ;  /* 0x0000000415027825 */ /* 0x001fca00078e0202 */
[----:B-1----:R0:W5:Y:S01]  /*00d0*/  LDG.E R19, desc[UR8][R2.64] ;  /* 0x0000000802137981 */ /* 0x002162000c1e1900 */
[----:B--2---:R-:W-:-:S05]  /*00e0*/  IMAD.U32 R18, RZ, RZ, UR4 ;  /* 0x00000004ff127e24 */ /* 0x004fca000f8e00ff */
[C---:B------:R-:W-:Y:S02]  /*00f0*/  ISETP.GE.AND P0, PT, R18.reuse, 0x1, PT ;  /* 0x000000011200780c */ /* 0x040fe40003f06270 */
[----:B------:R-:W-:-:S11]  /*0100*/  IADD3 R20, PT, PT, R18, -0x1, RZ ;  /* 0xffffffff12147810 */ /* 0x000fd60007ffe0ff */
[----:B0-----:R-:W-:Y:S05]  /*0110*/  @!P0 BRA `(.L_x_0) ;  /* 0x0000000400c08947 */ /* 0x001fea0003800000 */
[----:B------:R-:W0:Y:S01]  /*0120*/  LDCU UR4, c[0x0][0x3bc] ;  /* 0x00007780ff0477ac */ /* 0x000e220008000800 */
[----:B------:R-:W-:Y:S01]  /*0130*/  ISETP.GE.U32.AND P1, PT, R20, 0xf, PT ;  /* 0x0000000f1400780c */ /* 0x000fe20003f26070 */
[----:B------:R-:W-:Y:S01]  /*0140*/  IMAD.MOV.U32 R0, RZ, RZ, RZ ;  /* 0x000000ffff007224 */ /* 0x000fe200078e00ff */
[----:B------:R-:W-:-:S04]  /*0150*/  LOP3.LUT R2, R18, 0xf, RZ, 0xc0, !PT ;  /* 0x0000000f12027812 */ /* 0x000fc800078ec0ff */
[----:B------:R-:W-:Y:S01]  /*0160*/  ISETP.NE.AND P2, PT, R2, RZ, PT ;  /* 0x000000ff0200720c */ /* 0x000fe20003f45270 */
[----:B0----5:R-:W-:-:S06]  /*0170*/  IMAD R3, R21, UR4, R19 ;  /* 0x0000000415037c24 */ /* 0x021fcc000f8e0213 */
[----:B------:R-:W-:Y:S06]  /*0180*/  @!P1 BRA `(.L_x_1) ;  /* 0x0000000000ac9947 */ /* 0x000fec0003800000 */
[----:B------:R-:W-:Y:S01]  /*0190*/  LOP3.LUT R0, R18, 0x7ffffff0, RZ, 0xc0, !PT ;  /* 0x7ffffff012007812 */ /* 0x000fe200078ec0ff */
[----:B------:R-:W-:-:S06]  /*01a0*/  UMOV UR4, URZ ;  /* 0x000000ff00047c82 */ /* 0x000fcc0008000000 */
.L_x_2:
[----:B------:R-:W0:Y:S01]  /*01b0*/  LDC.64 R4, c[0x0][0x380] ;  /* 0x0000e000ff047b82 */ /* 0x000e220000000a00 */
[----:B----4-:R-:W-:-:S04]  /*01c0*/  IMAD R7, R3, R18, UR4 ;  /* 0x0000000403077e24 */ /* 0x010fc8000f8e0212 */
[----:B0-----:R-:W-:-:S03]  /*01d0*/  IMAD.WIDE R4, R7, 0x4, R4 ;  /* 0x0000000407047825 */ /* 0x001fc600078e0204 */
[----:B------:R-:W0:Y:S02]  /*01e0*/  LDC.64 R6, c[0x0][0x3a0] ;  /* 0x0000e800ff067b82 */ /* 0x000e240000000a00 */
[----:B------:R-:W2:Y:S01]  /*01f0*/  LDG.E R9, desc[UR8][R4.64] ;  /* 0x0000000804097981 */ /* 0x000ea2000c1e1900 */
[----:B------:R-:W-:-:S04]  /*0200*/  IMAD R11, R21, R18, UR4 ;  /* 0x00000004150b7e24 */ /* 0x000fc8000f8e0212 */
[----:B0-----:R-:W-:-:S05]  /*0210*/  IMAD.WIDE R6, R11, 0x4, R6 ;  /* 0x000000040b067825 */ /* 0x001fca00078e0206 */
[----:B--2---:R0:W-:Y:S04]  /*0220*/  STG.E desc[UR8][R6.64], R9 ;  /* 0x0000000906007986 */ /* 0x0041e8000c101908 */
[----:B------:R-:W2:Y:S04]  /*0230*/  LDG.E R11, desc[UR8][R4.64+0x4] ;  /* 0x00000408040b7981 */ /* 0x000ea8000c1e1900 */
[----:B--2---:R1:W-:Y:S04]  /*0240*/  STG.E desc[UR8][R6.64+0x4], R11 ;  /* 0x0000040b06007986 */ /* 0x0043e8000c101908 */
[----:B------:R-:W2:Y:S04]  /*0250*/  LDG.E R13, desc[UR8][R4.64+0x8] ;  /* 0x00000808040d7981 */ /* 0x000ea8000c1e1900 */
[----:B--2---:R2:W-:Y:S04]  /*0260*/  STG.E desc[UR8][R6.64+0x8], R13 ;  /* 0x0000080d06007986 */ /* 0x0045e8000c101908 */
[----:B------:R-:W3:Y:S04]  /*0270*/  LDG.E R15, desc[UR8][R4.64+0xc] ;  /* 0x00000c08040f7981 */ /* 0x000ee8000c1e1900 */
[----:B---3--:R3:W-:Y:S04]  /*0280*/  STG.E desc[UR8][R6.64+0xc], R15 ;  /* 0x00000c0f06007986 */ /* 0x0087e8000c101908 */
[----:B------:R-:W4:Y:S04]  /*0290*/  LDG.E R17, desc[UR8][R4.64+0x10] ;  /* 0x0000100804117981 */ /* 0x000f28000c1e1900 */
[----:B----4-:R4:W-:Y:S04]  /*02a0*/  STG.E desc[UR8][R6.64+0x10], R17 ;  /* 0x0000101106007986 */ /* 0x0109e8000c101908 */
[----:B------:R-:W5:Y:S04]  /*02b0*/  LDG.E R23, desc[UR8][R4.64+0x14] ;  /* 0x0000140804177981 */ /* 0x000f68000c1e1900 */
[----:B-----5:R5:W-:Y:S04]  /*02c0*/  STG.E desc[UR8][R6.64+0x14], R23 ;  /* 0x0000141706007986 */ /* 0x020be8000c101908 */
[----:B0-----:R-:W2:Y:S04]  /*02d0*/  LDG.E R9, desc[UR8][R4.64+0x18] ;  /* 0x0000180804097981 */ /* 0x001ea8000c1e1900 */
[----:B--2---:R0:W-:Y:S04]  /*02e0*/  STG.E desc[UR8][R6.64+0x18], R9 ;  /* 0x0000180906007986 */ /* 0x0041e8000c101908 */
[----:B-1----:R-:W2:Y:S04]  /*02f0*/  LDG.E R11, desc[UR8][R4.64+0x1c] ;  /* 0x00001c08040b7981 */ /* 0x002ea8000c1e1900 */
[----:B--2---:R1:W-:Y:S04]  /*0300*/  STG.E desc[UR8][R6.64+0x1c], R11 ;  /* 0x00001c0b06007986 */ /* 0x0043e8000c101908 */
[----:B------:R-:W2:Y:S04]  /*0310*/  LDG.E R13, desc[UR8][R4.64+0x20] ;  /* 0x00002008040d7981 */ /* 0x000ea8000c1e1900 */
[----:B--2---:R2:W-:Y:S04]  /*0320*/  STG.E desc[UR8][R6.64+0x20], R13 ;  /* 0x0000200d06007986 */ /* 0x0045e8000c101908 */
[----:B---3--:R-:W3:Y:S04]  /*0330*/  LDG.E R15, desc[UR8][R4.64+0x24] ;  /* 0x00002408040f7981 */ /* 0x008ee8000c1e1900 */
[----:B---3--:R3:W-:Y:S04]  /*0340*/  STG.E desc[UR8][R6.64+0x24], R15 ;  /* 0x0000240f06007986 */ /* 0x0087e8000c101908 */
[----:B----4-:R-:W4:Y:S04]  /*0350*/  LDG.E R17, desc[UR8][R4.64+0x28] ;  /* 0x0000280804117981 */ /* 0x010f28000c1e1900 */
[----:B----4-:R4:W-:Y:S04]  /*0360*/  STG.E desc[UR8][R6.64+0x28], R17 ;  /* 0x0000281106007986 */ /* 0x0109e8000c101908 */
[----:B-----5:R-:W5:Y:S04]  /*0370*/  LDG.E R23, desc[UR8][R4.64+0x2c] ;  /* 0x00002c0804177981 */ /* 0x020f68000c1e1900 */
[----:B-----5:R4:W-:Y:S04]  /*0380*/  STG.E desc[UR8][R6.64+0x2c], R23 ;  /* 0x00002c1706007986 */ /* 0x0209e8000c101908 */
[----:B0-----:R-:W5:Y:S04]  /*0390*/  LDG.E R9, desc[UR8][R4.64+0x30] ;  /* 0x0000300804097981 */ /* 0x001f68000c1e1900 */
[----:B-----5:R4:W-:Y:S04]  /*03a0*/  STG.E desc[UR8][R6.64+0x30], R9 ;  /* 0x0000300906007986 */ /* 0x0209e8000c101908 */
[----:B-1----:R-:W5:Y:S04]  /*03b0*/  LDG.E R11, desc[UR8][R4.64+0x34] ;  /* 0x00003408040b7981 */ /* 0x002f68000c1e1900 */
[----:B-----5:R4:W-:Y:S04]  /*03c0*/  STG.E desc[UR8][R6.64+0x34], R11 ;  /* 0x0000340b06007986 */ /* 0x0209e8000c101908 */
[----:B--2---:R-:W2:Y:S04]  /*03d0*/  LDG.E R13, desc[UR8][R4.64+0x38] ;  /* 0x00003808040d7981 */ /* 0x004ea8000c1e1900 */
[----:B--2---:R4:W-:Y:S04]  /*03e0*/  STG.E desc[UR8][R6.64+0x38], R13 ;  /* 0x0000380d06007986 */ /* 0x0049e8000c101908 */
[----:B---3--:R-:W2:Y:S01]  /*03f0*/  LDG.E R15, desc[UR8][R4.64+0x3c] ;  /* 0x00003c08040f7981 */ /* 0x008ea2000c1e1900 */
[----:B------:R-:W-:-:S06]  /*0400*/  UIADD3 UR4, UPT, UPT, UR4, 0x10, URZ ;  /* 0x0000001004047890 */ /* 0x000fcc000fffe0ff */
[----:B------:R-:W-:Y:S01]  /*0410*/  ISETP.NE.AND P1, PT, R0, UR4, PT ;  /* 0x0000000400007c0c */ /* 0x000fe2000bf25270 */
[----:B--2---:R4:W-:-:S12]  /*0420*/  STG.E desc[UR8][R6.64+0x3c], R15 ;  /* 0x00003c0f06007986 */ /* 0x0049d8000c101908 */
[----:B------:R-:W-:Y:S05]  /*0430*/  @P1 BRA `(.L_x_2) ;  /* 0xfffffffc005c1947 */ /* 0x000fea000383ffff */
.L_x_1:
[----:B------:R-:W-:Y:S05]  /*0440*/  @!P2 BRA `(.L_x_0) ;  /* 0x0000000000f4a947 */ /* 0x000fea0003800000 */
[----:B------:R-:W-:Y:S02]  /*0450*/  ISETP.GE.U32.AND P1, PT, R2, 0x8, PT ;  /* 0x000000080200780c */ /* 0x000fe40003f26070 */
[----:B------:R-:W-:-:S04]  /*0460*/  LOP3.LUT R8, R18, 0x7, RZ, 0xc0, !PT ;  /* 0x0000000712087812 */ /* 0x000fc800078ec0ff */
[----:B------:R-:W-:-:S07]  /*0470*/  ISETP.NE.AND P2, PT, R8, RZ, PT ;  /* 0x000000ff0800720c */ /* 0x000fce0003f45270 */
[----:B------:R-:W-:Y:S06]  /*0480*/  @!P1 BRA `(.L_x_3) ;  /* 0x00000000005c9947 */ /* 0x000fec0003800000 */
[----:B------:R-:W0:Y:S01]  /*0490*/  LDC.64 R4, c[0x0][0x380] ;  /* 0x0000e000ff047b82 */ /* 0x000e220000000a00 */
[----:B----4-:R-:W-:-:S04]  /*04a0*/  IMAD R7, R3, R18, R0 ;  /* 0x0000001203077224 */ /* 0x010fc800078e0200 */
[----:B0-----:R-:W-:-:S03]  /*04b0*/  IMAD.WIDE R4, R7, 0x4, R4 ;  /* 0x0000000407047825 */ /* 0x001fc600078e0204 */
[----:B------:R-:W0:Y:S02]  /*04c0*/  LDC.64 R6, c[0x0][0x3a0] ;  /* 0x0000e800ff067b82 */ /* 0x000e240000000a00 */
[----:B------:R-:W2:Y:S01]  /*04d0*/  LDG.E R9, desc[UR8][R4.64] ;  /* 0x0000000804097981 */ /* 0x000ea2000c1e1900 */
[----:B------:R-:W-:-:S04]  /*04e0*/  IMAD R11, R21, R18, R0 ;  /* 0x00000012150b7224 */ /* 0x000fc800078e0200 */
        /* <DEDUP_REMOVED lines=8> */
[----:B------:R-:W3:Y:S04]  /*0570*/  LDG.E R17, desc[UR8][R4.64+0x10] ;  /* 0x0000100804117981 */ /* 0x000ee8000c1e1900 */
[----:B---3--:R2:W-:Y:S04]  /*0580*/  STG.E desc[UR8][R6.64+0x10], R17 ;  /* 0x0000101106007986 */ /* 0x0085e8000c101908 */
[----:B------:R-:W3:Y:S04]  /*0590*/  LDG.E R23, desc[UR8][R4.64+0x14] ;  /* 0x0000140804177981 */ /* 0x000ee8000c1e1900 */
[----:B---3--:R2:W-:Y:S04]  /*05a0*/  STG.E desc[UR8][R6.64+0x14], R23 ;  /* 0x0000141706007986 */ /* 0x0085e8000c101908 */
[----:B0-----:R-:W3:Y:S04]  /*05b0*/  LDG.E R9, desc[UR8][R4.64+0x18] ;  /* 0x0000180804097981 */ /* 0x001ee8000c1e1900 */
[----:B---3--:R2:W-:Y:S04]  /*05c0*/  STG.E desc[UR8][R6.64+0x18], R9 ;  /* 0x0000180906007986 */ /* 0x0085e8000c101908 */
[----:B-1----:R-:W3:Y:S01]  /*05d0*/  LDG.E R11, desc[UR8][R4.64+0x1c] ;  /* 0x00001c08040b7981 */ /* 0x002ee2000c1e1900 */
[----:B------:R-:W-:-:S03]  /*05e0*/  IADD3 R0, PT, PT, R0, 0x8, RZ ;  /* 0x0000000800007810 */ /* 0x000fc60007ffe0ff */
[----:B---3--:R2:W-:Y:S04]  /*05f0*/  STG.E desc[UR8][R6.64+0x1c], R11 ;  /* 0x00001c0b06007986 */ /* 0x0085e8000c101908 */
.L_x_3:
[----:B------:R-:W-:Y:S05]  /*0600*/  @!P2 BRA `(.L_x_0) ;  /* 0x000000000084a947 */ /* 0x000fea0003800000 */
[----:B------:R-:W-:Y:S02]  /*0610*/  ISETP.GE.U32.AND P1, PT, R8, 0x4, PT ;  /* 0x000000040800780c */ /* 0x000fe40003f26070 */
[----:B------:R-:W-:-:S04]  /*0620*/  LOP3.LUT R2, R18, 0x3, RZ, 0xc0, !PT ;  /* 0x0000000312027812 */ /* 0x000fc800078ec0ff */
[----:B------:R-:W-:-:S07]  /*0630*/  ISETP.NE.AND P2, PT, R2, RZ, PT ;  /* 0x000000ff0200720c */ /* 0x000fce0003f45270 */
[----:B------:R-:W-:Y:S06]  /*0640*/  @!P1 BRA `(.L_x_4) ;  /* 0x00000000003c9947 */ /* 0x000fec0003800000 */
[----:B------:R-:W0:Y:S01]  /*0650*/  LDC.64 R4, c[0x0][0x380] ;  /* 0x0000e000ff047b82 */ /* 0x000e220000000a00 */
[----:B--2-4-:R-:W-:-:S04]  /*0660*/  IMAD R7, R3, R18, R0 ;  /* 0x0000001203077224 */ /* 0x014fc800078e0200 */
        /* <DEDUP_REMOVED lines=10> */
[----:B------:R-:W2:Y:S01]  /*0710*/  LDG.E R15, desc[UR8][R4.64+0xc] ;  /* 0x00000c08040f7981 */ /* 0x000ea2000c1e1900 */
[----:B------:R-:W-:-:S03]  /*0720*/  VIADD R0, R0, 0x4 ;  /* 0x0000000400007836 */ /* 0x000fc60000000000 */
[----:B--2---:R0:W-:Y:S04]  /*0730*/  STG.E desc[UR8][R6.64+0xc], R15 ;  /* 0x00000c0f06007986 */ /* 0x0041e8000c101908 */
.L_x_4:
[----:B------:R-:W-:Y:S05]  /*0740*/  @!P2 BRA `(.L_x_0) ;  /* 0x000000000034a947 */ /* 0x000fea0003800000 */
[----:B0-2-4-:R-:W0:Y:S01]  /*0750*/  LDC.64 R6, c[0x0][0x380] ;  /* 0x0000e000ff067b82 */ /* 0x015e220000000a00 */
[----:B------:R-:W-:-:S07]  /*0760*/  UMOV UR4, URZ ;  /* 0x000000ff00047c82 */ /* 0x000fce0008000000 */
[----:B------:R-:W1:Y:S02]  /*0770*/  LDC.64 R4, c[0x0][0x3a0] ;  /* 0x0000e800ff047b82 */ /* 0x000e640000000a00 */
.L_x_5:
[----:B---3--:R-:W-:-:S04]  /*0780*/  IMAD R9, R3, R18, R0 ;  /* 0x0000001203097224 */ /* 0x008fc800078e0200 */
[----:B0-----:R-:W-:-:S06]  /*0790*/  IMAD.WIDE R8, R9, 0x4, R6 ;  /* 0x0000000409087825 */ /* 0x001fcc00078e0206 */
[----:B------:R-:W2:Y:S01]  /*07a0*/  LDG.E R9, desc[UR8][R8.64] ;  /* 0x0000000808097981 */ /* 0x000ea2000c1e1900 */
[----:B------:R-:W-:Y:S01]  /*07b0*/  IMAD R11, R21, R18, R0 ;  /* 0x00000012150b7224 */ /* 0x000fe200078e0200 */
[----:B------:R-:W-:Y:S01]  /*07c0*/  UIADD3 UR4, UPT, UPT, UR4, 0x1, URZ ;  /* 0x0000000104047890 */ /* 0x000fe2000fffe0ff */
[----:B------:R-:W-:Y:S02]  /*07d0*/  IADD3 R0, PT, PT, R0, 0x1, RZ ;  /* 0x0000000100007810 */ /* 0x000fe40007ffe0ff */
[----:B-1----:R-:W-:-:S03]  /*07e0*/  IMAD.WIDE R10, R11, 0x4, R4 ;  /* 0x000000040b0a7825 */ /* 0x002fc600078e0204 */
[----:B------:R-:W-:Y:S02]  /*07f0*/  ISETP.NE.AND P1, PT, R2, UR4, PT ;  /* 0x0000000402007c0c */ /* 0x000fe4000bf25270 */
[----:B--2---:R3:W-:Y:S11]  /*0800*/  STG.E desc[UR8][R10.64], R9 ;  /* 0x000000090a007986 */ /* 0x0047f6000c101908 */
[----:B------:R-:W-:Y:S05]  /*0810*/  @P1 BRA `(.L_x_5) ;  /* 0xfffffffc00d81947 */ /* 0x000fea000383ffff */
.L_x_0:
[----:B------:R-:W1:Y:S01]  /*0820*/  LDCU UR7, c[0x0][0x3b4] ;  /* 0x00007680ff0777ac */ /* 0x000e620008000800 */
[----:B------:R-:W-:Y:S01]  /*0830*/  IMAD.MOV.U32 R22, RZ, RZ, RZ ;  /* 0x000000ffff167224 */ /* 0x000fe200078e00ff */
[----:B-1----:R-:W-:-:S09]  /*0840*/  UISETP.GE.AND UP0, UPT, UR7, 0x1, UPT ;  /* 0x000000010700788c */ /* 0x002fd2000bf06270 */
[----:B------:R-:W-:Y:S05]  /*0850*/  BRA.U !UP0, `(.L_x_6) ;  /* 0x0000000908807547 */ /* 0x000fea000b800000 */
[----:B------:R-:W-:Y:S01]  /*0860*/  UISETP.GE.U32.AND UP1, UPT, UR7, 0x10, UPT ;  /* 0x000000100700788c */ /* 0x000fe2000bf26070 */
[----:B------:R-:W-:Y:S01]  /*0870*/  HFMA2 R0, -RZ, RZ, 0, 0 ;  /* 0x00000000ff007431 */ /* 0x000fe200000001ff */
[----:B------:R-:W-:Y:S01]  /*0880*/  ULOP3.LUT UR4, UR7, 0xf, URZ, 0xc0, !UPT ;  /* 0x0000000f07047892 */ /* 0x000fe2000f8ec0ff */
[----:B------:R-:W-:-:S03]  /*0890*/  IMAD.MOV.U32 R22, RZ, RZ, RZ ;  /* 0x000000ffff167224 */ /* 0x000fc600078e00ff */
[----:B------:R-:W-:-:S03]  /*08a0*/  UISETP.NE.AND UP2, UPT, UR4, URZ, UPT ;  /* 0x000000ff0400728c */ /* 0x000fc6000bf45270 */
[----:B------:R-:W-:Y:S08]  /*08b0*/  BRA.U !UP1, `(.L_x_7) ;  /* 0x0000000509287547 */ /* 0x000ff0000b800000 */
[----:B------:R-:W1:Y:S01]  /*08c0*/  LDC.64 R2, c[0x0][0x388] ;  /* 0x0000e200ff027b82 */ /* 0x000e620000000a00 */
[----:B------:R-:W-:Y:S01]  /*08d0*/  ULOP3.LUT UR5, UR7, 0x7ffffff0, URZ, 0xc0, !UPT ;  /* 0x7ffffff007057892 */ /* 0x000fe2000f8ec0ff */
[----:B0-2-4-:R-:W-:Y:S01]  /*08e0*/  MOV R6, RZ ;  /* 0x000000ff00067202 */ /* 0x015fe20000000f00 */
[----:B------:R-:W-:-:S04]  /*08f0*/  IMAD.MOV.U32 R22, RZ, RZ, RZ ;  /* 0x000000ffff167224 */ /* 0x000fc800078e00ff */
[----:B------:R-:W-:-:S07]  /*0900*/  MOV R0, UR5 ;  /* 0x0000000500007c02 */ /* 0x000fce0008000f00 */
.L_x_8:
[----:B------:R-:W-:-:S04]  /*0910*/  IMAD R5, R21, UR7, R6 ;  /* 0x0000000715057c24 */ /* 0x000fc8000f8e0206 */
[----:B-1----:R-:W-:-:S05]  /*0920*/  IMAD.WIDE R4, R5, 0x4, R2 ;  /* 0x0000000405047825 */ /* 0x002fca00078e0202 */
[----:B------:R-:W2:Y:S04]  /*0930*/  LDG.E R13, desc[UR8][R4.64] ;  /* 0x00000008040d7981 */ /* 0x000ea8000c1e1900 */
[----:B------:R-:W4:Y:S04]  /*0940*/  LDG.E R17, desc[UR8][R4.64+0x4] ;  /* 0x0000040804117981 */ /* 0x000f28000c1e1900 */
[----:B------:R-:W4:Y:S04]  /*0950*/  LDG.E R23, desc[UR8][R4.64+0x8] ;  /* 0x0000080804177981 */ /* 0x000f28000c1e1900 */
[----:B------:R-:W4:Y:S04]  /*0960*/  LDG.E R8, desc[UR8][R4.64+0xc] ;  /* 0x00000c0804087981 */ /* 0x000f28000c1e1900 */
[----:B---3--:R-:W3:Y:S04]  /*0970*/  LDG.E R10, desc[UR8][R4.64+0x10] ;  /* 0x00001008040a7981 */ /* 0x008ee8000c1e1900 */
[----:B------:R-:W3:Y:S04]  /*0980*/  LDG.E R12, desc[UR8][R4.64+0x14] ;  /* 0x00001408040c7981 */ /* 0x000ee8000c1e1900 */
        /* <DEDUP_REMOVED lines=8> */
[----:B------:R-:W3:Y:S01]  /*0a10*/  LDG.E R15, desc[UR8][R4.64+0x3c] ;  /* 0x00003c08040f7981 */ /* 0x000ee2000c1e1900 */
[----:B--2--5:R-:W-:-:S03]  /*0a20*/  ISETP.NE.AND P1, PT, R13, R19, PT ;  /* 0x000000130d00720c */ /* 0x024fc60003f25270 */
[----:B------:R0:W2:Y:S01]  /*0a30*/  LDG.E R13, desc[UR8][R4.64+0x38] ;  /* 0x00003808040d7981 */ /* 0x0000a2000c1e1900 */
[----:B----4-:R-:W-:Y:S01]  /*0a40*/  ISETP.NE.AND P2, PT, R17, R19, PT ;  /* 0x000000131100720c */ /* 0x010fe20003f45270 */
[----:B------:R-:W-:-:S08]  /*0a50*/  VIADD R17, R22, 0x1 ;  /* 0x0000000116117836 */ /* 0x000fd00000000000 */
[----:B------:R-:W-:Y:S02]  /*0a60*/  @P1 IADD3 R17, PT, PT, R22, RZ, RZ ;  /* 0x000000ff16111210 */ /* 0x000fe40007ffe0ff */
[----:B------:R-:W-:-:S03]  /*0a70*/  ISETP.NE.AND P1, PT, R23, R19, PT ;  /* 0x000000131700720c */ /* 0x000fc60003f25270 */
[C---:B------:R-:W-:Y:S01]  /*0a80*/  VIADD R22, R17.reuse, 0x1 ;  /* 0x0000000111167836 */ /* 0x040fe20000000000 */
[----:B------:R-:W-:Y:S02]  /*0a90*/  @P2 IADD3 R22, PT, PT, R17, RZ, RZ ;  /* 0x000000ff11162210 */ /* 0x000fe40007ffe0ff */
[----:B------:R-:W-:-:S03]  /*0aa0*/  ISETP.NE.AND P2, PT, R8, R19, PT ;  /* 0x000000130800720c */ /* 0x000fc60003f45270 */
[----:B------:R-:W-:-:S04]  /*0ab0*/  VIADD R8, R22, 0x1 ;  /* 0x0000000116087836 */ /* 0x000fc80000000000 */
[----:B------:R-:W-:Y:S02]  /*0ac0*/  @P1 IADD3 R8, PT, PT, R22, RZ, RZ ;  /* 0x000000ff16081210 */ /* 0x000fe40007ffe0ff */
[----:B---3--:R-:W-:-:S03]  /*0ad0*/  ISETP.NE.AND P1, PT, R10, R19, PT ;  /* 0x000000130a00720c */ /* 0x008fc60003f25270 */
[C---:B0-----:R-:W-:Y:S01]  /*0ae0*/  VIADD R4, R8.reuse, 0x1 ;  /* 0x0000000108047836 */ /* 0x041fe20000000000 */
[----:B------:R-:W-:Y:S02]  /*0af0*/  @P2 IADD3 R4, PT, PT, R8, RZ, RZ ;  /* 0x000000ff08042210 */ /* 0x000fe40007ffe0ff */
[----:B------:R-:W-:-:S03]  /*0b00*/  ISETP.NE.AND P2, PT, R12, R19, PT ;  /* 0x000000130c00720c */ /* 0x000fc60003f45270 */
[----:B------:R-:W-:-:S04]  /*0b10*/  VIADD R5, R4, 0x1 ;  /* 0x0000000104057836 */ /* 0x000fc80000000000 */
[----:B------:R-:W-:Y:S02]  /*0b20*/  @P1 IADD3 R5, PT, PT, R4, RZ, RZ ;  /* 0x000000ff04051210 */ /* 0x000fe40007ffe0ff */
[----:B------:R-:W-:-:S03]  /*0b30*/  ISETP.NE.AND P1, PT, R14, R19, PT ;  /* 0x000000130e00720c */ /* 0x000fc60003f25270 */
[C---:B------:R-:W-:Y:S01]  /*0b40*/  VIADD R4, R5.reuse, 0x1 ;  /* 0x0000000105047836 */ /* 0x040fe20000000000 */
        /* <DEDUP_REMOVED lines=21> */
[----:B------:R-:W-:-:S05]  /*0ca0*/  @P1 IADD3 R5, PT, PT, R4, RZ, RZ ;  /* 0x000000ff04051210 */ /* 0x000fca0007ffe0ff */
[C---:B------:R-:W-:Y:S01]  /*0cb0*/  VIADD R4, R5.reuse, 0x1 ;  /* 0x0000000105047836 */ /* 0x040fe20000000000 */
[----:B------:R-:W-:Y:S02]  /*0cc0*/  @P2 IADD3 R4, PT, PT, R5, RZ, RZ ;  /* 0x000000ff05042210 */ /* 0x000fe40007ffe0ff */
[----:B------:R-:W-:-:S03]  /*0cd0*/  IADD3 R6, PT, PT, R6, 0x10, RZ ;  /* 0x0000001006067810 */ /* 0x000fc60007ffe0ff */
[----:B------:R-:W-:Y:S01]  /*0ce0*/  VIADD R5, R4, 0x1 ;  /* 0x0000000104057836 */ /* 0x000fe20000000000 */
[-C--:B------:R-:W-:Y:S02]  /*0cf0*/  ISETP.NE.AND P2, PT, R15, R19.reuse, PT ;  /* 0x000000130f00720c */ /* 0x080fe40003f45270 */
[----:B--2---:R-:W-:-:S13]  /*0d00*/  ISETP.NE.AND P1, PT, R13, R19, PT ;  /* 0x000000130d00720c */ /* 0x004fda0003f25270 */
[----:B------:R-:W-:Y:S01]  /*0d10*/  @P1 IMAD.MOV R5, RZ, RZ, R4 ;  /* 0x000000ffff051224 */ /* 0x000fe200078e0204 */
[----:B------:R-:W-:-:S04]  /*0d20*/  ISETP.NE.AND P1, PT, R6, R0, PT ;  /* 0x000000000600720c */ /* 0x000fc80003f25270 */
[----:B------:R-:W-:Y:S01]  /*0d30*/  IADD3 R22, PT, PT, R5, 0x1, RZ ;  /* 0x0000000105167810 */ /* 0x000fe20007ffe0ff */
[----:B------:R-:W-:-:S08]  /*0d40*/  @P2 IMAD.MOV R22, RZ, RZ, R5 ;  /* 0x000000ffff162224 */ /* 0x000fd000078e0205 */
[----:B------:R-:W-:Y:S05]  /*0d50*/  @P1 BRA `(.L_x_8) ;  /* 0xfffffff800ec1947 */ /* 0x000fea000383ffff */
.L_x_7:
[----:B------:R-:W-:Y:S05]  /*0d60*/  BRA.U !UP2, `(.L_x_6) ;  /* 0x000000050a3c7547 */ /* 0x000fea000b800000 */
[----:B------:R-:W-:Y:S02]  /*0d70*/  UISETP.GE.U32.AND UP1, UPT, UR4, 0x8, UPT ;  /* 0x000000080400788c */ /* 0x000fe4000bf26070 */
[----:B------:R-:W-:-:S04]  /*0d80*/  ULOP3.LUT UR5, UR7, 0x7, URZ, 0xc0, !UPT ;  /* 0x0000000707057892 */ /* 0x000fc8000f8ec0ff */
[----:B------:R-:W-:-:S03]  /*0d90*/  UISETP.NE.AND UP2, UPT, UR5, URZ, UPT ;  /* 0x000000ff0500728c */ /* 0x000fc6000bf45270 */
[----:B------:R-:W-:Y:S08]  /*0da0*/  BRA.U !UP1, `(.L_x_9) ;  /* 0x0000000109907547 */ /* 0x000ff0000b800000 */
[----:B------:R-:W1:Y:S01]  /*0db0*/  LDC.64 R2, c[0x0][0x388] ;  /* 0x0000e200ff027b82 */ /* 0x000e620000000a00 */
[----:B------:R-:W-:-:S04]  /*0dc0*/  IMAD R5, R21, UR7, R0 ;  /* 0x0000000715057c24 */ /* 0x000fc8000f8e0200 */
[----:B-1----:R-:W-:-:S05]  /*0dd0*/  IMAD.WIDE R2, R5, 0x4, R2 ;  /* 0x0000000405027825 */ /* 0x002fca00078e0202 */
[----:B------:R-:W3:Y:S04]  /*0de0*/  LDG.E R4, desc[UR8][R2.64] ;  /* 0x0000000802047981 */ /* 0x000ee8000c1e1900 */
[----:B0-2-4-:R-:W2:Y:S04]  /*0df0*/  LDG.E R6, desc[UR8][R2.64+0x4] ;  /* 0x0000040802067981 */ /* 0x015ea8000c1e1900 */
[----:B------:R-:W4:Y:S04]  /*0e00*/  LDG.E R8, desc[UR8][R2.64+0x8] ;  /* 0x0000080802087981 */ /* 0x000f28000c1e1900 */
[----:B---3--:R-:W3:Y:S04]  /*0e10*/  LDG.E R10, desc[UR8][R2.64+0xc] ;  /* 0x00000c08020a7981 */ /* 0x008ee8000c1e1900 */
[----:B------:R-:W3:Y:S04]  /*0e20*/  LDG.E R12, desc[UR8][R2.64+0x10] ;  /* 0x00001008020c7981 */ /* 0x000ee8000c1e1900 */
[----:B------:R-:W3:Y:S04]  /*0e30*/  LDG.E R14, desc[UR8][R2.64+0x14] ;  /* 0x00001408020e7981 */ /* 0x000ee8000c1e1900 */
[----:B------:R-:W3:Y:S04]  /*0e40*/  LDG.E R16, desc[UR8][R2.64+0x18] ;  /* 0x0000180802107981 */ /* 0x000ee8000c1e1900 */
[----:B------:R0:W3:Y:S01]  /*0e50*/  LDG.E R24, desc[UR8][R2.64+0x1c] ;  /* 0x00001c0802187981 */ /* 0x0000e2000c1e1900 */
[----:B------:R-:W-:Y:S01]  /*0e60*/  VIADD R0, R0, 0x8 ;  /* 0x0000000800007836 */ /* 0x000fe20000000000 */
[----:B-----5:R-:W-:-:S02]  /*0e70*/  ISETP.NE.AND P1, PT, R4, R19, PT ;  /* 0x000000130400720c */ /* 0x020fc40003f25270 */
[----:B------:R-:W-:Y:S02]  /*0e80*/  IADD3 R4, PT, PT, R22, 0x1, RZ ;  /* 0x0000000116047810 */ /* 0x000fe40007ffe0ff */
[----:B--2---:R-:W-:-:S09]  /*0e90*/  ISETP.NE.AND P2, PT, R6, R19, PT ;  /* 0x000000130600720c */ /* 0x004fd20003f45270 */
[----:B------:R-:W-:Y:S01]  /*0ea0*/  @P1 IMAD.MOV R4, RZ, RZ, R22 ;  /* 0x000000ffff041224 */ /* 0x000fe200078e0216 */
[----:B----4-:R-:W-:-:S04]  /*0eb0*/  ISETP.NE.AND P1, PT, R8, R19, PT ;  /* 0x000000130800720c */ /* 0x010fc80003f25270 */
[----:B------:R-:W-:Y:S01]  /*0ec0*/  IADD3 R5, PT, PT, R4, 0x1, RZ ;  /* 0x0000000104057810 */ /* 0x000fe20007ffe0ff */
[----:B------:R-:W-:Y:S01]  /*0ed0*/  @P2 IMAD.MOV R5, RZ, RZ, R4 ;  /* 0x000000ffff052224 */ /* 0x000fe200078e0204 */
[----:B---3--:R-:W-:-:S04]  /*0ee0*/  ISETP.NE.AND P2, PT, R10, R19, PT ;  /* 0x000000130a00720c */ /* 0x008fc80003f45270 */
[----:B------:R-:W-:-:S03]  /*0ef0*/  IADD3 R4, PT, PT, R5, 0x1, RZ ;  /* 0x0000000105047810 */ /* 0x000fc60007ffe0ff */
[----:B------:R-:W-:Y:S01]  /*0f00*/  @P1 IMAD.MOV R4, RZ, RZ, R5 ;  /* 0x000000ffff041224 */ /* 0x000fe200078e0205 */
[----:B------:R-:W-:-:S04]  /*0f10*/  ISETP.NE.AND P1, PT, R12, R19, PT ;  /* 0x000000130c00720c */ /* 0x000fc80003f25270 */
[----:B0-----:R-:W-:Y:S01]  /*0f20*/  IADD3 R2, PT, PT, R4, 0x1, RZ ;  /* 0x0000000104027810 */ /* 0x001fe20007ffe0ff */
[----:B------:R-:W-:Y:S01]  /*0f30*/  @P2 IMAD.MOV R2, RZ, RZ, R4 ;  /* 0x000000ffff022224 */ /* 0x000fe200078e0204 */
[----:B------:R-:W-:-:S04]  /*0f40*/  ISETP.NE.AND P2, PT, R14, R19, PT ;  /* 0x000000130e00720c */ /* 0x000fc80003f45270 */
[----:B------:R-:W-:-:S03]  /*0f50*/  IADD3 R3, PT, PT, R2, 0x1, RZ ;  /* 0x0000000102037810 */ /* 0x000fc60007ffe0ff */
[----:B------:R-:W-:Y:S01]  /*0f60*/  @P1 IMAD.MOV R3, RZ, RZ, R2 ;  /* 0x000000ffff031224 */ /* 0x000fe200078e0202 */
[----:B------:R-:W-:-:S04]  /*0f70*/  ISETP.NE.AND P1, PT, R16, R19, PT ;  /* 0x000000131000720c */ /* 0x000fc80003f25270 */
[----:B------:R-:W-:Y:S01]  /*0f80*/  IADD3 R2, PT, PT, R3, 0x1, RZ ;  /* 0x0000000103027810 */ /* 0x000fe20007ffe0ff */
[----:B------:R-:W-:Y:S01]  /*0f90*/  @P2 IMAD.MOV R2, RZ, RZ, R3 ;  /* 0x000000ffff022224 */ /* 0x000fe200078e0203 */
[----:B------:R-:W-:-:S04]  /*0fa0*/  ISETP.NE.AND P2, PT, R24, R19, PT ;  /* 0x000000131800720c */ /* 0x000fc80003f45270 */
[----:B------:R-:W-:-:S03]  /*0fb0*/  IADD3 R3, PT, PT, R2, 0x1, RZ ;  /* 0x0000000102037810 */ /* 0x000fc60007ffe0ff */
[----:B------:R-:W-:-:S05]  /*0fc0*/  @P1 IMAD.MOV R3, RZ, RZ, R2 ;  /* 0x000000ffff031224 */ /* 0x000fca00078e0202 */
[C---:B------:R-:W-:Y:S02]  /*0fd0*/  IADD3 R22, PT, PT, R3.reuse, 0x1, RZ ;  /* 0x0000000103167810 */ /* 0x040fe40007ffe0ff */
[----:B------:R-:W-:-:S07]  /*0fe0*/  @P2 IADD3 R22, PT, PT, R3, RZ, RZ ;  /* 0x000000ff03162210 */ /* 0x000fce0007ffe0ff */
.L_x_9:
        /* <DEDUP_REMOVED lines=11> */
[----:B---3--:R-:W3:Y:S01]  /*10a0*/  LDG.E R10, desc[UR8][R2.64+0xc] ;  /* 0x00000c08020a7981 */ /* 0x008ee2000c1e1900 */
[----:B------:R-:W-:-:S02]  /*10b0*/  IADD3 R0, PT, PT, R0, 0x4, RZ ;  /* 0x0000000400007810 */ /* 0x000fc40007ffe0ff */
[-C--:B-----5:R-:W-:Y:S01]  /*10c0*/  ISETP.NE.AND P1, PT, R4, R19.reuse, PT ;  /* 0x000000130400720c */ /* 0x0a0fe20003f25270 */
[----:B------:R-:W-:Y:S01]  /*10d0*/  VIADD R4, R22, 0x1 ;  /* 0x0000000116047836 */ /* 0x000fe20000000000 */
[----:B--2---:R-:W-:-:S11]  /*10e0*/  ISETP.NE.AND P2, PT, R6, R19, PT ;  /* 0x000000130600720c */ /* 0x004fd60003f45270 */
[----:B------:R-:W-:Y:S02]  /*10f0*/  @P1 IADD3 R4, PT, PT, R22, RZ, RZ ;  /* 0x000000ff16041210 */ /* 0x000fe40007ffe0ff */
[----:B----4-:R-:W-:-:S03]  /*1100*/  ISETP.NE.AND P1, PT, R8, R19, PT ;  /* 0x000000130800720c */ /* 0x010fc60003f25270 */
[C---:B------:R-:W-:Y:S01]  /*1110*/  VIADD R5, R4.reuse, 0x1 ;  /* 0x0000000104057836 */ /* 0x040fe20000000000 */
[----:B------:R-:W-:Y:S02]  /*1120*/  @P2 IADD3 R5, PT, PT, R4, RZ, RZ ;  /* 0x000000ff04052210 */ /* 0x000fe40007ffe0ff */
[----:B---3--:R-:W-:-:S03]  /*1130*/  ISETP.NE.AND P2, PT, R10, R19, PT ;  /* 0x000000130a00720c */ /* 0x008fc60003f45270 */
[----:B------:R-:W-:-:S04]  /*1140*/  VIADD R4, R5, 0x1 ;  /* 0x0000000105047836 */ /* 0x000fc80000000000 */
[----:B------:R-:W-:-:S05]  /*1150*/  @P1 IADD3 R4, PT, PT, R5, RZ, RZ ;  /* 0x000000ff05041210 */ /* 0x000fca0007ffe0ff */
[----:B------:R-:W-:Y:S02]  /*1160*/  VIADD R22, R4, 0x1 ;  /* 0x0000000104167836 */ /* 0x000fe40000000000 */
[----:B------:R-:W-:-:S07]  /*1170*/  @P2 IMAD.MOV R22, RZ, RZ, R4 ;  /* 0x000000ffff162224 */ /* 0x000fce00078e0204 */
.L_x_10:
[----:B------:R-:W-:Y:S05]  /*1180*/  BRA.U !UP2, `(.L_x_6) ;  /* 0x000000010a347547 */ /* 0x000fea000b800000 */
[----:B------:R-:W1:Y:S01]  /*1190*/  LDC.64 R4, c[0x0][0x388] ;  /* 0x0000e200ff047b82 */ /* 0x000e620000000a00 */
[----:B------:R-:W-:-:S05]  /*11a0*/  UMOV UR4, URZ ;  /* 0x000000ff00047c82 */ /* 0x000fca0008000000 */
.L_x_11:
[----:B------:R-:W-:-:S04]  /*11b0*/  IMAD R3, R21, UR7, R0 ;  /* 0x0000000715037c24 */ /* 0x000fc8000f8e0200 */
[----:B-1----:R-:W-:-:S06]  /*11c0*/  IMAD.WIDE R2, R3, 0x4, R4 ;  /* 0x0000000403027825 */ /* 0x002fcc00078e0204 */
[----:B------:R-:W3:Y:S01]  /*11d0*/  LDG.E R2, desc[UR8][R2.64] ;  /* 0x0000000802027981 */ /* 0x000ee2000c1e1900 */
[----:B------:R-:W-:Y:S01]  /*11e0*/  UIADD3 UR4, UPT, UPT, UR4, 0x1, URZ ;  /* 0x0000000104047890 */ /* 0x000fe2000fffe0ff */
[----:B0-2-4-:R-:W-:Y:S02]  /*11f0*/  IADD3 R6, PT, PT, R22, 0x1, RZ ;  /* 0x0000000116067810 */ /* 0x015fe40007ffe0ff */
[----:B------:R-:W-:Y:S01]  /*1200*/  IADD3 R0, PT, PT, R0, 0x1, RZ ;  /* 0x0000000100007810 */ /* 0x000fe20007ffe0ff */
[----:B------:R-:W-:Y:S01]  /*1210*/  UISETP.NE.AND UP1, UPT, UR4, UR6, UPT ;  /* 0x000000060400728c */ /* 0x000fe2000bf25270 */
[----:B---3-5:R-:W-:-:S13]  /*1220*/  ISETP.NE.AND P1, PT, R2, R19, PT ;  /* 0x000000130200720c */ /* 0x028fda0003f25270 */
[----:B------:R-:W-:-:S04]  /*1230*/  @P1 IMAD.MOV R6, RZ, RZ, R22 ;  /* 0x000000ffff061224 */ /* 0x000fc800078e0216 */
[----:B------:R-:W-:Y:S01]  /*1240*/  IMAD.MOV.U32 R22, RZ, RZ, R6 ;  /* 0x000000ffff167224 */ /* 0x000fe200078e0006 */
[----:B------:R-:W-:Y:S06]  /*1250*/  BRA.U UP1, `(.L_x_11) ;  /* 0xfffffffd01d47547 */ /* 0x000fec000b83ffff */
.L_x_6:
[----:B------:R-:W-:-:S13]  /*1260*/  ISETP.NE.AND P1, PT, R22, RZ, PT ;  /* 0x000000ff1600720c */ /* 0x000fda0003f25270 */
[----:B------:R-:W-:Y:S05]  /*1270*/  @P1 BRA `(.L_x_12) ;  /* 0x0000000000f81947 */ /* 0x000fea0003800000 */
[----:B------:R-:W-:Y:S05]  /*1280*/  @!P0 EXIT ;  /* 0x000000000000894d */ /* 0x000fea0003800000 */
[----:B------:R-:W-:Y:S01]  /*1290*/  ISETP.GE.U32.AND P0, PT, R20, 0x7, PT ;  /* 0x000000071400780c */ /* 0x000fe20003f06070 */
[----:B------:R-:W-:Y:S01]  /*12a0*/  HFMA2 R0, -RZ, RZ, 0, 0 ;  /* 0x00000000ff007431 */ /* 0x000fe200000001ff */
[----:B------:R-:W-:Y:S01]  /*12b0*/  LOP3.LUT R8, R18, 0x7, RZ, 0xc0, !PT ;  /* 0x0000000712087812 */ /* 0x000fe200078ec0ff */
[----:B------:R-:W-:-:S03]  /*12c0*/  IMAD R21, R21, R18, RZ ;  /* 0x0000001215157224 */ /* 0x000fc600078e02ff */
[----:B------:R-:W-:-:S07]  /*12d0*/  ISETP.NE.AND P1, PT, R8, RZ, PT ;  /* 0x000000ff0800720c */ /* 0x000fce0003f25270 */
[----:B------:R-:W-:Y:S06]  /*12e0*/  @!P0 BRA `(.L_x_13) ;  /* 0x0000000000588947 */ /* 0x000fec0003800000 */
[----:B------:R-:W1:Y:S01]  /*12f0*/  LDCU.64 UR4, c[0x0][0x3a8] ;  /* 0x00007500ff0477ac */ /* 0x000e620008000a00 */
[----:B------:R-:W-:Y:S01]  /*1300*/  LOP3.LUT R0, R18, 0x7ffffff8, RZ, 0xc0, !PT ;  /* 0x7ffffff812007812 */ /* 0x000fe200078ec0ff */
[----:B0-2-4-:R-:W-:Y:S01]  /*1310*/  IMAD.MOV.U32 R7, RZ, RZ, R21 ;  /* 0x000000ffff077224 */ /* 0x015fe200078e0015 */
[----:B---3--:R-:W-:-:S03]  /*1320*/  MOV R9, 0x3d4ccccd ;  /* 0x3d4ccccd00097802 */ /* 0x008fc60000000f00 */
[----:B------:R-:W-:Y:S01]  /*1330*/  IMAD.MOV R6, RZ, RZ, -R0 ;  /* 0x000000ffff067224 */ /* 0x000fe200078e0a00 */
[----:B-1----:R-:W-:-:S04]  /*1340*/  UIADD3 UR4, UP1, UPT, UR4, 0x10, URZ ;  /* 0x0000001004047890 */ /* 0x002fc8000ff3e0ff */
[----:B------:R-:W-:Y:S02]  /*1350*/  UIADD3.X UR5, UPT, UPT, URZ, UR5, URZ, UP1, !UPT ;  /* 0x00000005ff057290 */ /* 0x000fe40008ffe4ff */
[----:B------:R-:W-:-:S04]  /*1360*/  MOV R4, UR4 ;  /* 0x0000000400047c02 */ /* 0x000fc80008000f00 */
[----:B------:R-:W-:-:S07]  /*1370*/  IMAD.U32 R5, RZ, RZ, UR5 ;  /* 0x00000005ff057e24 */ /* 0x000fce000f8e00ff */
.L_x_14:
[----:B-1----:R-:W-:Y:S01]  /*1380*/  IMAD.WIDE R2, R7, 0x4, R4 ;  /* 0x0000000407027825 */ /* 0x002fe200078e0204 */
[----:B------:R-:W-:-:S03]  /*1390*/  IADD3 R6, PT, PT, R6, 0x8, RZ ;  /* 0x0000000806067810 */ /* 0x000fc60007ffe0ff */
[----:B------:R-:W-:Y:S01]  /*13a0*/  VIADD R7, R7, 0x8 ;  /* 0x0000000807077836 */ /* 0x000fe20000000000 */
[----:B------:R1:W-:Y:S01]  /*13b0*/  STG.E desc[UR8][R2.64+-0x10], R9 ;  /* 0xfffff00902007986 */ /* 0x0003e2000c101908 */
[----:B------:R-:W-:-:S03]  /*13c0*/  ISETP.NE.AND P0, PT, R6, RZ, PT ;  /* 0x000000ff0600720c */ /* 0x000fc60003f05270 */
[----:B------:R1:W-:Y:S04]  /*13d0*/  STG.E desc[UR8][R2.64+-0xc], R9 ;  /* 0xfffff40902007986 */ /* 0x0003e8000c101908 */
[----:B------:R1:W-:Y:S04]  /*13e0*/  STG.E desc[UR8][R2.64+-0x8], R9 ;  /* 0xfffff80902007986 */ /* 0x0003e8000c101908 */
[----:B------:R1:W-:Y:S04]  /*13f0*/  STG.E desc[UR8][R2.64+-0x4], R9 ;  /* 0xfffffc0902007986 */ /* 0x0003e8000c101908 */
[----:B------:R1:W-:Y:S04]  /*1400*/  STG.E desc[UR8][R2.64], R9 ;  /* 0x0000000902007986 */ /* 0x0003e8000c101908 */
[----:B------:R1:W-:Y:S04]  /*1410*/  STG.E desc[UR8][R2.64+0x4], R9 ;  /* 0x0000040902007986 */ /* 0x0003e8000c101908 */
[----:B------:R1:W-:Y:S04]  /*1420*/  STG.E desc[UR8][R2.64+0x8], R9 ;  /* 0x0000080902007986 */ /* 0x0003e8000c101908 */
[----:B------:R1:W-:Y:S01]  /*1430*/  STG.E desc[UR8][R2.64+0xc], R9 ;  /* 0x00000c0902007986 */ /* 0x0003e2000c101908 */
[----:B------:R-:W-:Y:S05]  /*1440*/  @P0 BRA `(.L_x_14) ;  /* 0xfffffffc00cc0947 */ /* 0x000fea000383ffff */
.L_x_13:
[----:B------:R-:W-:Y:S05]  /*1450*/  @!P1 EXIT ;  /* 0x000000000000994d */ /* 0x000fea0003800000 */
[----:B------:R-:W-:Y:S02]  /*1460*/  ISETP.GE.U32.AND P0, PT, R8, 0x4, PT ;  /* 0x000000040800780c */ /* 0x000fe40003f06070 */
[----:B------:R-:W-:-:S04]  /*1470*/  LOP3.LUT R4, R18, 0x3, RZ, 0xc0, !PT ;  /* 0x0000000312047812 */ /* 0x000fc800078ec0ff */
[----:B------:R-:W-:-:S07]  /*1480*/  ISETP.NE.AND P1, PT, R4, RZ, PT ;  /* 0x000000ff0400720c */ /* 0x000fce0003f25270 */
[----:B------:R-:W-:Y:S06]  /*1490*/  @!P0 BRA `(.L_x_15) ;  /* 0x0000000000248947 */ /* 0x000fec0003800000 */
[----:B-1----:R-:W1:Y:S01]  /*14a0*/  LDC.64 R2, c[0x0][0x3a8] ;  /* 0x0000ea00ff027b82 */ /* 0x002e620000000a00 */
[----:B------:R-:W-:Y:S01]  /*14b0*/  IADD3 R5, PT, PT, R21, R0, RZ ;  /* 0x0000000015057210 */ /* 0x000fe20007ffe0ff */
[----:B0-2-4-:R-:W-:Y:S01]  /*14c0*/  IMAD.MOV.U32 R7, RZ, RZ, 0x3d4ccccd ;  /* 0x3d4ccccdff077424 */ /* 0x015fe200078e00ff */
[----:B------:R-:W-:-:S03]  /*14d0*/  IADD3 R0, PT, PT, R0, 0x4, RZ ;  /* 0x0000000400007810 */ /* 0x000fc60007ffe0ff */
[----:B-1----:R-:W-:-:S05]  /*14e0*/  IMAD.WIDE R2, R5, 0x4, R2 ;  /* 0x0000000405027825 */ /* 0x002fca00078e0202 */
[----:B------:R0:W-:Y:S04]  /*14f0*/  STG.E desc[UR8][R2.64], R7 ;  /* 0x0000000702007986 */ /* 0x0001e8000c101908 */
[----:B------:R0:W-:Y:S04]  /*1500*/  STG.E desc[UR8][R2.64+0x4], R7 ;  /* 0x0000040702007986 */ /* 0x0001e8000c101908 */
[----:B------:R0:W-:Y:S04]  /*1510*/  STG.E desc[UR8][R2.64+0x8], R7 ;  /* 0x0000080702007986 */ /* 0x0001e8000c101908 */
[----:B------:R0:W-:Y:S02]  /*1520*/  STG.E desc[UR8][R2.64+0xc], R7 ;  /* 0x00000c0702007986 */ /* 0x0001e4000c101908 */
.L_x_15:
[----:B------:R-:W-:Y:S05]  /*1530*/  @!P1 EXIT ;  /* 0x000000000000994d */ /* 0x000fea0003800000 */
[----:B------:R-:W-:Y:S02]  /*1540*/  ISETP.NE.AND P0, PT, R4, 0x1, PT ;  /* 0x000000010400780c */ /* 0x000fe40003f05270 */
[----:B------:R-:W-:-:S04]  /*1550*/  LOP3.LUT R18, R18, 0x1, RZ, 0xc0, !PT ;  /* 0x0000000112127812 */ /* 0x000fc800078ec0ff */
[----:B------:R-:W-:-:S07]  /*1560*/  ISETP.NE.U32.AND P1, PT, R18, 0x1, PT ;  /* 0x000000011200780c */ /* 0x000fce0003f25070 */
[----:B------:R-:W-:Y:S06]  /*1570*/  @!P0 BRA `(.L_x_16) ;  /* 0x00000000001c8947 */ /* 0x000fec0003800000 */
[----:B01----:R-:W0:Y:S01]  /*1580*/  LDC.64 R2, c[0x0][0x3a8] ;  /* 0x0000ea00ff027b82 */ /* 0x003e220000000a00 */
[----:B------:R-:W-:Y:S01]  /*1590*/  IMAD.IADD R5, R21, 0x1, R0 ;  /* 0x0000000115057824 */ /* 0x000fe200078e0200 */
[----:B--2-4-:R-:W-:Y:S01]  /*15a0*/  MOV R7, 0x3d4ccccd ;  /* 0x3d4ccccd00077802 */ /* 0x014fe20000000f00 */
[----:B------:R-:W-:Y:S02]  /*15b0*/  VIADD R0, R0, 0x2 ;  /* 0x0000000200007836 */ /* 0x000fe40000000000 */
[----:B0-----:R-:W-:-:S05]  /*15c0*/  IMAD.WIDE R2, R5, 0x4, R2 ;  /* 0x0000000405027825 */ /* 0x001fca00078e0202 */
[----:B------:R0:W-:Y:S04]  /*15d0*/  STG.E desc[UR8][R2.64], R7 ;  /* 0x0000000702007986 */ /* 0x0001e8000c101908 */
[----:B------:R0:W-:Y:S02]  /*15e0*/  STG.E desc[UR8][R2.64+0x4], R7 ;  /* 0x0000040702007986 */ /* 0x0001e4000c101908 */
.L_x_16:
[----:B------:R-:W-:Y:S05]  /*15f0*/  @P1 EXIT ;  /* 0x000000000000194d */ /* 0x000fea0003800000 */
[----:B01----:R-:W0:Y:S01]  /*1600*/  LDC.64 R2, c[0x0][0x3a8] ;  /* 0x0000ea00ff027b82 */ /* 0x003e220000000a00 */
[----:B------:R-:W-:Y:S01]  /*1610*/  IADD3 R21, PT, PT, R21, R0, RZ ;  /* 0x0000000015157210 */ /* 0x000fe20007ffe0ff */
[----:B------:R-:W-:-:S04]  /*1620*/  IMAD.MOV.U32 R5, RZ, RZ, 0x3d4ccccd ;  /* 0x3d4ccccdff057424 */ /* 0x000fc800078e00ff */
[----:B0-----:R-:W-:-:S05]  /*1630*/  IMAD.WIDE R2, R21, 0x4, R2 ;  /* 0x0000000415027825 */ /* 0x001fca00078e0202 */
[----:B------:R-:W-:Y:S01]  /*1640*/  STG.E desc[UR8][R2.64], R5 ;  /* 0x0000000502007986 */ /* 0x000fe2000c101908 */
[----:B------:R-:W-:Y:S05]  /*1650*/  EXIT ;  /* 0x000000000000794d */ /* 0x000fea0003800000 */
.L_x_12:
[----:B------:R1:W-:Y:S01]  /*1660*/  STL.64 [R1], RZ ;  /* 0x000000ff01007387 */ /* 0x0003e20000100a00 */
[----:B------:R-:W-:-:S03]  /*1670*/  IADD3 R0, PT, PT, R1, 0xc, RZ ;  /* 0x0000000c01007810 */ /* 0x000fc60007ffe0ff */
[----:B------:R1:W-:Y:S01]  /*1680*/  STL [R1+0x8], RZ ;  /* 0x000008ff01007387 */ /* 0x0003e20000100800 */
[----:B------:R-:W-:Y:S05]  /*1690*/  @!P0 BRA `(.L_x_17) ;  /* 0x0000000400808947 */ /* 0x000fea0003800000 */
[----:B------:R-:W0:Y:S01]  /*16a0*/  LDCU UR4, c[0x0][0x3bc] ;  /* 0x00007780ff0477ac */ /* 0x000e220008000800 */
[----:B------:R-:W-:Y:S01]  /*16b0*/  ISETP.GE.U32.AND P1, PT, R20, 0xf, PT ;  /* 0x0000000f1400780c */ /* 0x000fe20003f26070 */
[----:B------:R-:W-:Y:S01]  /*16c0*/  HFMA2 R25, -RZ, RZ, 0, 0 ;  /* 0x00000000ff197431 */ /* 0x000fe200000001ff */
[----:B--2-4-:R-:W-:-:S04]  /*16d0*/  LOP3.LUT R23, R18, 0xf, RZ, 0xc0, !PT ;  /* 0x0000000f12177812 */ /* 0x014fc800078ec0ff */
[----:B------:R-:W-:Y:S01]  /*16e0*/  ISETP.NE.AND P2, PT, R23, RZ, PT ;  /* 0x000000ff1700720c */ /* 0x000fe20003f45270 */
[----:B0----5:R-:W-:-:S06]  /*16f0*/  IMAD R27, R21, UR4, R19 ;  /* 0x00000004151b7c24 */ /* 0x021fcc000f8e0213 */
[----:B------:R-:W-:Y:S06]  /*1700*/  @!P1 BRA `(.L_x_18) ;  /* 0x0000000000849947 */ /* 0x000fec0003800000 */
[----:B------:R-:W-:Y:S01]  /*1710*/  LOP3.LUT R25, R18, 0x7ffffff0, RZ, 0xc0, !PT ;  /* 0x7ffffff012197812 */ /* 0x000fe200078ec0ff */
[----:B------:R-:W-:-:S07]  /*1720*/  IMAD.MOV.U32 R24, RZ, RZ, RZ ;  /* 0x000000ffff187224 */ /* 0x000fce00078e00ff */
.L_x_19:
[----:B0-----:R-:W0:Y:S01]  /*1730*/  LDC.64 R2, c[0x0][0x380] ;  /* 0x0000e000ff027b82 */ /* 0x001e220000000a00 */
[----:B------:R-:W-:-:S04]  /*1740*/  IMAD R5, R27, R18, R24 ;  /* 0x000000121b057224 */ /* 0x000fc800078e0218 */
[----:B0-----:R-:W-:-:S05]  /*1750*/  IMAD.WIDE R2, R5, 0x4, R2 ;  /* 0x0000000405027825 */ /* 0x001fca00078e0202 */
[----:B------:R-:W2:Y:S04]  /*1760*/  LDG.E R14, desc[UR8][R2.64] ;  /* 0x00000008020e7981 */ /* 0x000ea8000c1e1900 */
[----:B------:R-:W2:Y:S01]  /*1770*/  LDG.E R15, desc[UR8][R2.64+0x4] ;  /* 0x00000408020f7981 */ /* 0x000ea2000c1e1900 */
[----:B------:R-:W-:-:S03]  /*1780*/  LEA R26, R24, R1, 0x2 ;  /* 0x00000001181a7211 */ /* 0x000fc600078e10ff */
[----:B------:R-:W4:Y:S04]  /*1790*/  LDG.E R16, desc[UR8][R2.64+0x8] ;  /* 0x0000080802107981 */ /* 0x000f28000c1e1900 */
[----:B------:R-:W4:Y:S04]  /*17a0*/  LDG.E R17, desc[UR8][R2.64+0xc] ;  /* 0x00000c0802117981 */ /* 0x000f28000c1e1900 */
[----:B------:R-:W5:Y:S04]  /*17b0*/  LDG.E R4, desc[UR8][R2.64+0x10] ;  /* 0x0000100802047981 */ /* 0x000f68000c1e1900 */
[----:B------:R-:W5:Y:S04]  /*17c0*/  LDG.E R5, desc[UR8][R2.64+0x14] ;  /* 0x0000140802057981 */ /* 0x000f68000c1e1900 */
[----:B------:R-:W5:Y:S04]  /*17d0*/  LDG.E R6, desc[UR8][R2.64+0x18] ;  /* 0x0000180802067981 */ /* 0x000f68000c1e1900 */
[----:B------:R-:W5:Y:S04]  /*17e0*/  LDG.E R7, desc[UR8][R2.64+0x1c] ;  /* 0x00001c0802077981 */ /* 0x000f68000c1e1900 */
[----:B------:R-:W5:Y:S04]  /*17f0*/  LDG.E R8, desc[UR8][R2.64+0x20] ;  /* 0x0000200802087981 */ /* 0x000f68000c1e1900 */
[----:B---3--:R-:W3:Y:S04]  /*1800*/  LDG.E R9, desc[UR8][R2.64+0x24] ;  /* 0x0000240802097981 */ /* 0x008ee8000c1e1900 */
[----:B------:R-:W3:Y:S04]  /*1810*/  LDG.E R10, desc[UR8][R2.64+0x28] ;  /* 0x00002808020a7981 */ /* 0x000ee8000c1e1900 */
[----:B------:R-:W3:Y:S04]  /*1820*/  LDG.E R11, desc[UR8][R2.64+0x2c] ;  /* 0x00002c08020b7981 */ /* 0x000ee8000c1e1900 */
[----:B------:R-:W3:Y:S04]  /*1830*/  LDG.E R12, desc[UR8][R2.64+0x30] ;  /* 0x00003008020c7981 */ /* 0x000ee8000c1e1900 */
[----:B------:R-:W3:Y:S04]  /*1840*/  LDG.E R13, desc[UR8][R2.64+0x34] ;  /* 0x00003408020d7981 */ /* 0x000ee8000c1e1900 */
[----:B--2---:R0:W-:Y:S04]  /*1850*/  STL.64 [R26], R14 ;  /* 0x0000000e1a007387 */ /* 0x0041e80000100a00 */
[----:B0-----:R-:W2:Y:S04]  /*1860*/  LDG.E R14, desc[UR8][R2.64+0x38] ;  /* 0x00003808020e7981 */ /* 0x001ea8000c1e1900 */
[----:B------:R-:W2:Y:S01]  /*1870*/  LDG.E R15, desc[UR8][R2.64+0x3c] ;  /* 0x00003c08020f7981 */ /* 0x000ea2000c1e1900 */
[----:B------:R-:W-:-:S03]  /*1880*/  IADD3 R24, PT, PT, R24, 0x10, RZ ;  /* 0x0000001018187810 */ /* 0x000fc60007ffe0ff */
[----:B----4-:R0:W-:Y:S04]  /*1890*/  STL.64 [R26+0x8], R16 ;  /* 0x000008101a007387 */ /* 0x0101e80000100a00 */
[----:B-----5:R0:W-:Y:S04]  /*18a0*/  STL.64 [R26+0x10], R4 ;  /* 0x000010041a007387 */ /* 0x0201e80000100a00 */
[----:B------:R0:W-:Y:S04]  /*18b0*/  STL.64 [R26+0x18], R6 ;  /* 0x000018061a007387 */ /* 0x0001e80000100a00 */
[----:B---3--:R0:W-:Y:S01]  /*18c0*/  STL.64 [R26+0x20], R8 ;  /* 0x000020081a007387 */ /* 0x0081e20000100a00 */
[----:B------:R-:W-:-:S03]  /*18d0*/  ISETP.NE.AND P1, PT, R24, R25, PT ;  /* 0x000000191800720c */ /* 0x000fc60003f25270 */
[----:B------:R0:W-:Y:S04]  /*18e0*/  STL.64 [R26+0x28], R10 ;  /* 0x0000280a1a007387 */ /* 0x0001e80000100a00 */
[----:B------:R0:W-:Y:S04]  /*18f0*/  STL.64 [R26+0x30], R12 ;  /* 0x0000300c1a007387 */ /* 0x0001e80000100a00 */
[----:B--2---:R0:W-:Y:S02]  /*1900*/  STL.64 [R26+0x38], R14 ;  /* 0x0000380e1a007387 */ /* 0x0041e40000100a00 */
[----:B------:R-:W-:Y:S05]  /*1910*/  @P1 BRA `(.L_x_19) ;  /* 0xfffffffc00841947 */ /* 0x000fea000383ffff */
.L_x_18:
[----:B------:R-:W-:Y:S05]  /*1920*/  @!P2 BRA `(.L_x_17) ;  /* 0x0000000000dca947 */ /* 0x000fea0003800000 */
[----:B------:R-:W-:Y:S02]  /*1930*/  ISETP.GE.U32.AND P1, PT, R23, 0x8, PT ;  /* 0x000000081700780c */ /* 0x000fe40003f26070 */
[----:B0-----:R-:W-:-:S04]  /*1940*/  LOP3.LUT R7, R18, 0x7, RZ, 0xc0, !PT ;  /* 0x0000000712077812 */ /* 0x001fc800078ec0ff */
[----:B------:R-:W-:-:S07]  /*1950*/  ISETP.NE.AND P2, PT, R7, RZ, PT ;  /* 0x000000ff0700720c */ /* 0x000fce0003f45270 */
[----:B------:R-:W-:Y:S06]  /*1960*/  @!P1 BRA `(.L_x_20) ;  /* 0x0000000000549947 */ /* 0x000fec0003800000 */
[----:B------:R-:W0:Y:S01]  /*1970*/  LDC.64 R2, c[0x0][0x380] ;  /* 0x0000e000ff027b82 */ /* 0x000e220000000a00 */
[----:B------:R-:W-:-:S04]  /*1980*/  IMAD R5, R27, R18, R25 ;  /* 0x000000121b057224 */ /* 0x000fc800078e0219 */
[----:B0-----:R-:W-:-:S05]  /*1990*/  IMAD.WIDE R2, R5, 0x4, R2 ;  /* 0x0000000405027825 */ /* 0x001fca00078e0202 */
[----:B------:R-:W2:Y:S04]  /*19a0*/  LDG.E R4, desc[UR8][R2.64] ;  /* 0x0000000802047981 */ /* 0x000ea8000c1e1900 */
[----:B------:R-:W4:Y:S04]  /*19b0*/  LDG.E R6, desc[UR8][R2.64+0x4] ;  /* 0x0000040802067981 */ /* 0x000f28000c1e1900 */
[----:B------:R-:W5:Y:S04]  /*19c0*/  LDG.E R8, desc[UR8][R2.64+0x8] ;  /* 0x0000080802087981 */ /* 0x000f68000c1e1900 */
[----:B---3--:R-:W3:Y:S04]  /*19d0*/  LDG.E R10, desc[UR8][R2.64+0xc] ;  /* 0x00000c08020a7981 */ /* 0x008ee8000c1e1900 */
[----:B------:R-:W3:Y:S04]  /*19e0*/  LDG.E R12, desc[UR8][R2.64+0x10] ;  /* 0x00001008020c7981 */ /* 0x000ee8000c1e1900 */
[----:B------:R-:W3:Y:S04]  /*19f0*/  LDG.E R14, desc[UR8][R2.64+0x14] ;  /* 0x00001408020e7981 */ /* 0x000ee8000c1e1900 */
[----:B------:R-:W3:Y:S04]  /*1a00*/  LDG.E R16, desc[UR8][R2.64+0x18] ;  /* 0x0000180802107981 */ /* 0x000ee8000c1e1900 */
[----:B------:R-:W3:Y:S01]  /*1a10*/  LDG.E R24, desc[UR8][R2.64+0x1c] ;  /* 0x00001c0802187981 */ /* 0x000ee2000c1e1900 */
[C---:B------:R-:W-:Y:S01]  /*1a20*/  IMAD R5, R25.reuse, 0x4, R1 ;  /* 0x0000000419057824 */ /* 0x040fe200078e0201 */
[----:B------:R-:W-:-:S04]  /*1a30*/  IADD3 R25, PT, PT, R25, 0x8, RZ ;  /* 0x0000000819197810 */ /* 0x000fc80007ffe0ff */
[----:B--2---:R0:W-:Y:S04]  /*1a40*/  STL [R5], R4 ;  /* 0x0000000405007387 */ /* 0x0041e80000100800 */
[----:B----4-:R0:W-:Y:S04]  /*1a50*/  STL [R5+0x4], R6 ;  /* 0x0000040605007387 */ /* 0x0101e80000100800 */
[----:B-----5:R0:W-:Y:S04]  /*1a60*/  STL [R5+0x8], R8 ;  /* 0x0000080805007387 */ /* 0x0201e80000100800 */
[----:B---3--:R0:W-:Y:S04]  /*1a70*/  STL [R5+0xc], R10 ;  /* 0x00000c0a05007387 */ /* 0x0081e80000100800 */
[----:B------:R0:W-:Y:S04]  /*1a80*/  STL [R5+0x10], R12 ;  /* 0x0000100c05007387 */ /* 0x0001e80000100800 */
[----:B------:R0:W-:Y:S04]  /*1a90*/  STL [R5+0x14], R14 ;  /* 0x0000140e05007387 */ /* 0x0001e80000100800 */
[----:B------:R0:W-:Y:S04]  /*1aa0*/  STL [R5+0x18], R16 ;  /* 0x0000181005007387 */ /* 0x0001e80000100800 */
[----:B------:R0:W-:Y:S02]  /*1ab0*/  STL [R5+0x1c], R24 ;  /* 0x00001c1805007387 */ /* 0x0001e40000100800 */
.L_x_20:
[----:B------:R-:W-:Y:S05]  /*1ac0*/  @!P2 BRA `(.L_x_17) ;  /* 0x000000000074a947 */ /* 0x000fea0003800000 */
[----:B------:R-:W-:Y:S02]  /*1ad0*/  ISETP.GE.U32.AND P1, PT, R7, 0x4, PT ;  /* 0x000000040700780c */ /* 0x000fe40003f26070 */
[----:B---3--:R-:W-:-:S04]  /*1ae0*/  LOP3.LUT R9, R18, 0x3, RZ, 0xc0, !PT ;  /* 0x0000000312097812 */ /* 0x008fc800078ec0ff */
[----:B------:R-:W-:-:S07]  /*1af0*/  ISETP.NE.AND P2, PT, R9, RZ, PT ;  /* 0x000000ff0900720c */ /* 0x000fce0003f45270 */
[----:B------:R-:W-:Y:S06]  /*1b00*/  @!P1 BRA `(.L_x_21) ;  /* 0x0000000000349947 */ /* 0x000fec0003800000 */
[----:B------:R-:W2:Y:S01]  /*1b10*/  LDC.64 R2, c[0x0][0x380] ;  /* 0x0000e000ff027b82 */ /* 0x000ea20000000a00 */
[----:B0-----:R-:W-:-:S04]  /*1b20*/  IMAD R5, R27, R18, R25 ;  /* 0x000000121b057224 */ /* 0x001fc800078e0219 */
[----:B--2---:R-:W-:-:S05]  /*1b30*/  IMAD.WIDE R2, R5, 0x4, R2 ;  /* 0x0000000405027825 */ /* 0x004fca00078e0202 */
[----:B------:R-:W2:Y:S04]  /*1b40*/  LDG.E R4, desc[UR8][R2.64] ;  /* 0x0000000802047981 */ /* 0x000ea8000c1e1900 */
[----:B------:R-:W3:Y:S04]  /*1b50*/  LDG.E R6, desc[UR8][R2.64+0x4] ;  /* 0x0000040802067981 */ /* 0x000ee8000c1e1900 */
[----:B------:R-:W4:Y:S04]  /*1b60*/  LDG.E R8, desc[UR8][R2.64+0x8] ;  /* 0x0000080802087981 */ /* 0x000f28000c1e1900 */
[----:B------:R-:W5:Y:S01]  /*1b70*/  LDG.E R10, desc[UR8][R2.64+0xc] ;  /* 0x00000c08020a7981 */ /* 0x000f62000c1e1900 */
[C---:B------:R-:W-:Y:S01]  /*1b80*/  LEA R5, R25.reuse, R1, 0x2 ;  /* 0x0000000119057211 */ /* 0x040fe200078e10ff */
[----:B------:R-:W-:-:S04]  /*1b90*/  VIADD R25, R25, 0x4 ;  /* 0x0000000419197836 */ /* 0x000fc80000000000 */
[----:B--2---:R2:W-:Y:S04]  /*1ba0*/  STL [R5], R4 ;  /* 0x0000000405007387 */ /* 0x0045e80000100800 */
[----:B---3--:R2:W-:Y:S04]  /*1bb0*/  STL [R5+0x4], R6 ;  /* 0x0000040605007387 */ /* 0x0085e80000100800 */
[----:B----4-:R2:W-:Y:S04]  /*1bc0*/  STL [R5+0x8], R8 ;  /* 0x0000080805007387 */ /* 0x0105e80000100800 */
[----:B-----5:R2:W-:Y:S02]  /*1bd0*/  STL [R5+0xc], R10 ;  /* 0x00000c0a05007387 */ /* 0x0205e40000100800 */
.L_x_21:
[----:B------:R-:W-:Y:S05]  /*1be0*/  @!P2 BRA `(.L_x_17) ;  /* 0x00000000002ca947 */ /* 0x000fea0003800000 */
[----:B------:R-:W3:Y:S01]  /*1bf0*/  LDC.64 R2, c[0x0][0x380] ;  /* 0x0000e000ff027b82 */ /* 0x000ee20000000a00 */
[----:B------:R-:W-:-:S05]  /*1c00*/  UMOV UR4, URZ ;  /* 0x000000ff00047c82 */ /* 0x000fca0008000000 */
.L_x_22:
[----:B0-2---:R-:W-:-:S04]  /*1c10*/  IMAD R5, R27, R18, R25 ;  /* 0x000000121b057224 */ /* 0x005fc800078e0219 */
[----:B---3--:R-:W-:-:S06]  /*1c20*/  IMAD.WIDE R4, R5, 0x4, R2 ;  /* 0x0000000405047825 */ /* 0x008fcc00078e0202 */
[----:B------:R-:W2:Y:S01]  /*1c30*/  LDG.E R4, desc[UR8][R4.64] ;  /* 0x0000000804047981 */ /* 0x000ea2000c1e1900 */
[C---:B------:R-:W-:Y:S01]  /*1c40*/  LEA R7, R25.reuse, R1, 0x2 ;  /* 0x0000000119077211 */ /* 0x040fe200078e10ff */
[----:B------:R-:W-:Y:S01]  /*1c50*/  UIADD3 UR4, UPT, UPT, UR4, 0x1, URZ ;  /* 0x0000000104047890 */ /* 0x000fe2000fffe0ff */
[----:B------:R-:W-:-:S05]  /*1c60*/  IADD3 R25, PT, PT, R25, 0x1, RZ ;  /* 0x0000000119197810 */ /* 0x000fca0007ffe0ff */
[----:B------:R-:W-:Y:S01]  /*1c70*/  ISETP.NE.AND P1, PT, R9, UR4, PT ;  /* 0x0000000409007c0c */ /* 0x000fe2000bf25270 */
[----:B--2---:R0:W-:-:S12]  /*1c80*/  STL [R7], R4 ;  /* 0x0000000407007387 */ /* 0x0041d80000100800 */
[----:B------:R-:W-:Y:S05]  /*1c90*/  @P1 BRA `(.L_x_22) ;  /* 0xfffffffc00dc1947 */ /* 0x000fea000383ffff */
.L_x_17:
[----:B------:R0:W-:Y:S04]  /*1ca0*/  STL [R1+0xc], RZ ;  /* 0x00000cff01007387 */ /* 0x0001e80000100800 */
[----:B------:R0:W-:Y:S01]  /*1cb0*/  STL.64 [R1+0x10], RZ ;  /* 0x000010ff01007387 */ /* 0x0001e20000100a00 */
[----:B------:R-:W-:Y:S05]  /*1cc0*/  BRA.U !UP0, `(.L_x_23) ;  /* 0x0000000d08fc7547 */ /* 0x000fea000b800000 */
[----:B0-234-:R-:W0:Y:S01]  /*1cd0*/  LDC.64 R8, c[0x0][0x398] ;  /* 0x0000e600ff087b82 */ /* 0x01de220000000a00 */
[C---:B------:R-:W-:Y:S01]  /*1ce0*/  LOP3.LUT R2, R18.reuse, 0xf, RZ, 0xc0, !PT ;  /* 0x0000000f12027812 */ /* 0x040fe200078ec0ff */
[----:B------:R-:W-:Y:S01]  /*1cf0*/  IMAD.MOV.U32 R6, RZ, RZ, RZ ;  /* 0x000000ffff067224 */ /* 0x000fe200078e00ff */
[----:B------:R-:W-:-:S03]  /*1d00*/  LOP3.LUT R3, R18, 0x7, RZ, 0xc0, !PT ;  /* 0x0000000712037812 */ /* 0x000fc600078ec0ff */
[----:B------:R-:W-:Y:S01]  /*1d10*/  VIADD R4, R2, 0xffffffff ;  /* 0xffffffff02047836 */ /* 0x000fe20000000000 */
[----:B------:R-:W-:-:S04]  /*1d20*/  IADD3 R5, PT, PT, R3, -0x1, RZ ;  /* 0xffffffff03057810 */ /* 0x000fc80007ffe0ff */
[----:B------:R-:W-:Y:S02]  /*1d30*/  ISETP.GE.U32.AND P1, PT, R4, 0x7, PT ;  /* 0x000000070400780c */ /* 0x000fe40003f26070 */
[C---:B------:R-:W-:Y:S02]  /*1d40*/  LOP3.LUT R4, R18.reuse, 0x7ffffff0, RZ, 0xc0, !PT ;  /* 0x7ffffff012047812 */ /* 0x040fe400078ec0ff */
[----:B------:R-:W-:Y:S02]  /*1d50*/  ISETP.GE.U32.AND P2, PT, R5, 0x3, PT ;  /* 0x000000030500780c */ /* 0x000fe40003f46070 */
[----:B------:R-:W-:Y:S02]  /*1d60*/  LOP3.LUT R5, R18, 0x3, RZ, 0xc0, !PT ;  /* 0x0000000312057812 */ /* 0x000fe400078ec0ff */
[----:B------:R-:W-:Y:S02]  /*1d70*/  IADD3 R7, PT, PT, -R4, RZ, RZ ;  /* 0x000000ff04077210 */ /* 0x000fe40007ffe1ff */
[----:B0-----:R-:W-:-:S04]  /*1d80*/  IADD3 R8, P0, PT, R8, 0x20, RZ ;  /* 0x0000002008087810 */ /* 0x001fc80007f1e0ff */
[----:B------:R-:W-:-:S09]  /*1d90*/  IADD3.X R9, PT, PT, RZ, R9, RZ, P0, !PT ;  /* 0x00000009ff097210 */ /* 0x000fd200007fe4ff */
.L_x_30:
[----:B0-----:R-:W0:Y:S01]  /*1da0*/  LDC R13, c[0x0][0x3b4] ;  /* 0x0000ed00ff0d7b82 */ /* 0x001e220000000800 */
[----:B--2---:R-:W2:Y:S07]  /*1db0*/  LDCU UR4, c[0x0][0x3b8] ;  /* 0x00007700ff0477ac */ /* 0x004eae0008000800 */
[----:B---3--:R-:W3:Y:S01]  /*1dc0*/  LDC.64 R10, c[0x0][0x388] ;  /* 0x0000e200ff0a7b82 */ /* 0x008ee20000000a00 */
[----:B0---4-:R-:W-:-:S04]  /*1dd0*/  IMAD R15, R21, R13, R6 ;  /* 0x0000000d150f7224 */ /* 0x011fc800078e0206 */
[----:B---3--:R-:W-:-:S06]  /*1de0*/  IMAD.WIDE R10, R15, 0x4, R10 ;  /* 0x000000040f0a7825 */ /* 0x008fcc00078e020a */
[----:B------:R-:W3:Y:S01]  /*1df0*/  LDG.E R10, desc[UR8][R10.64] ;  /* 0x000000080a0a7981 */ /* 0x000ee2000c1e1900 */
[----:B--2---:R-:W-:Y:S01]  /*1e00*/  MOV R18, UR4 ;  /* 0x0000000400127c02 */ /* 0x004fe20008000f00 */
[----:B------:R-:W-:Y:S03]  /*1e10*/  BSSY.RECONVERGENT B0, `(.L_x_24) ;  /* 0x00000e7000007945 */ /* 0x000fe60003800200 */
[----:B------:R-:W-:-:S04]  /*1e20*/  ISETP.GE.AND P0, PT, R18, 0x1, PT ;  /* 0x000000011200780c */ /* 0x000fc80003f06270 */
[----:B---3-5:R-:W-:-:S13]  /*1e30*/  ISETP.NE.OR P3, PT, R10, R19, !P0 ;  /* 0x000000130a00720c */ /* 0x028fda0004765670 */
[----:B------:R-:W-:Y:S05]  /*1e40*/  @P3 BRA `(.L_x_25) ;  /* 0x0000000c008c3947 */ /* 0x000fea0003800000 */
[----:B------:R-:W-:Y:S01]  /*1e50*/  ISETP.GE.U32.AND P3, PT, R20, 0xf, PT ;  /* 0x0000000f1400780c */ /* 0x000fe20003f66070 */
[----:B------:R-:W-:Y:S02]  /*1e60*/  IMAD R12, R15, R18, RZ ;  /* 0x000000120f0c7224 */ /* 0x000fe400078e02ff */
[----:B------:R-:W-:-:S10]  /*1e70*/  IMAD.MOV.U32 R14, RZ, RZ, RZ ;  /* 0x000000ffff0e7224 */ /* 0x000fd400078e00ff */
[----:B------:R-:W-:Y:S05]  /*1e80*/  @!P3 BRA `(.L_x_26) ;  /* 0x0000000400b0b947 */ /* 0x000fea0003800000 */
[C---:B------:R-:W-:Y:S01]  /*1e90*/  IADD3 R16, PT, PT, R1.reuse, 0x20, RZ ;  /* 0x0000002001107810 */ /* 0x040fe20007ffe0ff */
[----:B------:R-:W-:Y:S01]  /*1ea0*/  IMAD.MOV.U32 R15, RZ, RZ, R12 ;  /* 0x000000ffff0f7224 */ /* 0x000fe200078e000c */
[----:B------:R-:W-:Y:S02]  /*1eb0*/  IADD3 R14, PT, PT, R1, 0x2c, RZ ;  /* 0x0000002c010e7810 */ /* 0x000fe40007ffe0ff */
[----:B------:R-:W-:-:S07]  /*1ec0*/  MOV R17, R7 ;  /* 0x0000000700117202 */ /* 0x000fce0000000f00 */
.L_x_27:
[----:B------:R-:W-:Y:S01]  /*1ed0*/  IMAD.WIDE R10, R15, 0x4, R8 ;  /* 0x000000040f0a7825 */ /* 0x000fe200078e0208 */
[----:B------:R-:W2:Y:S04]  /*1ee0*/  LDL R24, [R16+-0x20] ;  /* 0xffffe00010187983 */ /* 0x000ea80000100800 */
[----:B------:R-:W2:Y:S04]  /*1ef0*/  LDG.E R23, desc[UR8][R10.64+-0x20] ;  /* 0xffffe0080a177981 */ /* 0x000ea8000c1e1900 */
[----:B------:R-:W3:Y:S04]  /*1f00*/  LDL R26, [R14+-0x20] ;  /* 0xffffe0000e1a7983 */ /* 0x000ee80000100800 */
[----:B------:R-:W4:Y:S04]  /*1f10*/  LDL R27, [R14+-0x1c] ;  /* 0xffffe4000e1b7983 */ /* 0x000f280000100800 */
[----:B------:R-:W5:Y:S01]  /*1f20*/  LDL R29, [R14+-0x18] ;  /* 0xffffe8000e1d7983 */ /* 0x000f620000100800 */
[----:B--2---:R-:W-:-:S03]  /*1f30*/  FADD R23, R23, -R24 ;  /* 0x8000001817177221 */ /* 0x004fc60000000000 */
[----:B------:R-:W2:Y:S01]  /*1f40*/  LDG.E R24, desc[UR8][R10.64+-0x1c] ;  /* 0xffffe4080a187981 */ /* 0x000ea2000c1e1900 */
[----:B---3--:R-:W-:-:S03]  /*1f50*/  FFMA R23, R23, R23, R26 ;  /* 0x0000001717177223 */ /* 0x008fc6000000001a */
[----:B------:R-:W3:Y:S04]  /*1f60*/  LDL R26, [R14+-0x14] ;  /* 0xffffec000e1a7983 */ /* 0x000ee80000100800 */
[----:B------:R0:W-:Y:S04]  /*1f70*/  STL [R14+-0x20], R23 ;  /* 0xffffe0170e007387 */ /* 0x0001e80000100800 */
[----:B------:R-:W2:Y:S04]  /*1f80*/  LDL R25, [R16+-0x1c] ;  /* 0xffffe40010197983 */ /* 0x000ea80000100800 */
[----:B0-----:R-:W3:Y:S01]  /*1f90*/  LDG.E R23, desc[UR8][R10.64+-0x14] ;  /* 0xffffec080a177981 */ /* 0x001ee2000c1e1900 */
[----:B--2---:R-:W-:-:S04]  /*1fa0*/  FADD R24, R24, -R25 ;  /* 0x8000001918187221 */ /* 0x004fc80000000000 */
[----:B----4-:R-:W-:Y:S02]  /*1fb0*/  FFMA R27, R24, R24, R27 ;  /* 0x00000018181b7223 */ /* 0x010fe4000000001b */
[----:B------:R-:W2:Y:S04]  /*1fc0*/  LDG.E R24, desc[UR8][R10.64+-0x18] ;  /* 0xffffe8080a187981 */ /* 0x000ea8000c1e1900 */
[----:B------:R0:W-:Y:S04]  /*1fd0*/  STL [R14+-0x1c], R27 ;  /* 0xffffe41b0e007387 */ /* 0x0001e80000100800 */
[----:B------:R-:W2:Y:S04]  /*1fe0*/  LDL R25, [R16+-0x18] ;  /* 0xffffe80010197983 */ /* 0x000ea80000100800 */
[----:B0-----:R-:W4:Y:S01]  /*1ff0*/  LDL R27, [R14+-0x10] ;  /* 0xfffff0000e1b7983 */ /* 0x001f220000100800 */
[----:B--2---:R-:W-:-:S04]  /*2000*/  FADD R24, R24, -R25 ;  /* 0x8000001918187221 */ /* 0x004fc80000000000 */
[----:B-----5:R-:W-:-:S05]  /*2010*/  FFMA R29, R24, R24, R29 ;  /* 0x00000018181d7223 */ /* 0x020fca000000001d */
[----:B------:R0:W-:Y:S04]  /*2020*/  STL [R14+-0x18], R29 ;  /* 0xffffe81d0e007387 */ /* 0x0001e80000100800 */
[----:B------:R-:W3:Y:S04]  /*2030*/  LDL R24, [R16+-0x14] ;  /* 0xffffec0010187983 */ /* 0x000ee80000100800 */
[----:B0-----:R-:W2:Y:S01]  /*2040*/  LDL R29, [R14+-0xc] ;  /* 0xfffff4000e1d7983 */ /* 0x001ea20000100800 */
[----:B---3--:R-:W-:-:S03]  /*2050*/  FADD R23, R23, -R24 ;  /* 0x8000001817177221 */ /* 0x008fc60000000000 */
[----:B------:R-:W3:Y:S01]  /*2060*/  LDG.E R24, desc[UR8][R10.64+-0x10] ;  /* 0xfffff0080a187981 */ /* 0x000ee2000c1e1900 */
[----:B------:R-:W-:-:S03]  /*2070*/  FFMA R23, R23, R23, R26 ;  /* 0x0000001717177223 */ /* 0x000fc6000000001a */
[----:B------:R-:W5:Y:S04]  /*2080*/  LDL R26, [R14+-0x8] ;  /* 0xfffff8000e1a7983 */ /* 0x000f680000100800 */
[----:B------:R0:W-:Y:S04]  /*2090*/  STL [R14+-0x14], R23 ;  /* 0xffffec170e007387 */ /* 0x0001e80000100800 */
[----:B------:R-:W3:Y:S04]  /*20a0*/  LDL R25, [R16+-0x10] ;  /* 0xfffff00010197983 */ /* 0x000ee80000100800 */
[----:B0-----:R-:W5:Y:S01]  /*20b0*/  LDG.E R23, desc[UR8][R10.64+-0x8] ;  /* 0xfffff8080a177981 */ /* 0x001f62000c1e1900 */
[----:B---3--:R-:W-:-:S04]  /*20c0*/  FADD R24, R24, -R25 ;  /* 0x8000001918187221 */ /* 0x008fc80000000000 */
[----:B----4-:R-:W-:Y:S02]  /*20d0*/  FFMA R27, R24, R24, R27 ;  /* 0x00000018181b7223 */ /* 0x010fe4000000001b */
[----:B------:R-:W3:Y:S04]  /*20e0*/  LDG.E R24, desc[UR8][R10.64+-0xc] ;  /* 0xfffff4080a187981 */ /* 0x000ee8000c1e1900 */
[----:B------:R0:W-:Y:S04]  /*20f0*/  STL [R14+-0x10], R27 ;  /* 0xfffff01b0e007387 */ /* 0x0001e80000100800 */
[----:B------:R-:W3:Y:S04]  /*2100*/  LDL R25, [R16+-0xc] ;  /* 0xfffff40010197983 */ /* 0x000ee80000100800 */
[----:B0-----:R-:W4:Y:S01]  /*2110*/  LDL R27, [R14+-0x4] ;  /* 0xfffffc000e1b7983 */ /* 0x001f220000100800 */
[----:B---3--:R-:W-:-:S04]  /*2120*/  FADD R24, R24, -R25 ;  /* 0x8000001918187221 */ /* 0x008fc80000000000 */
[----:B--2---:R-:W-:-:S05]  /*2130*/  FFMA R29, R24, R24, R29 ;  /* 0x00000018181d7223 */ /* 0x004fca000000001d */
[----:B------:R0:W-:Y:S04]  /*2140*/  STL [R14+-0xc], R29 ;  /* 0xfffff41d0e007387 */ /* 0x0001e80000100800 */
[----:B------:R-:W5:Y:S04]  /*2150*/  LDL R24, [R16+-0x8] ;  /* 0xfffff80010187983 */ /* 0x000f680000100800 */
[----:B0-----:R-:W2:Y:S01]  /*2160*/  LDL R29, [R14] ;  /* 0x000000000e1d7983 */ /* 0x001ea20000100800 */
[----:B-----5:R-:W-:-:S03]  /*2170*/  FADD R23, R23, -R24 ;  /* 0x8000001817177221 */ /* 0x020fc60000000000 */
[----:B------:R-:W3:Y:S01]  /*2180*/  LDG.E R24, desc[UR8][R10.64+-0x4] ;  /* 0xfffffc080a187981 */ /* 0x000ee2000c1e1900 */
[----:B------:R-:W-:-:S03]  /*2190*/  FFMA R23, R23, R23, R26 ;  /* 0x0000001717177223 */ /* 0x000fc6000000001a */
[----:B------:R-:W5:Y:S04]  /*21a0*/  LDL R26, [R14+0x4] ;  /* 0x000004000e1a7983 */ /* 0x000f680000100800 */
[----:B------:R0:W-:Y:S04]  /*21b0*/  STL [R14+-0x8], R23 ;  /* 0xfffff8170e007387 */ /* 0x0001e80000100800 */
[----:B------:R-:W3:Y:S04]  /*21c0*/  LDL R25, [R16+-0x4] ;  /* 0xfffffc0010197983 */ /* 0x000ee80000100800 */
[----:B0-----:R-:W5:Y:S01]  /*21d0*/  LDG.E R23, desc[UR8][R10.64+0x4] ;  /* 0x000004080a177981 */ /* 0x001f62000c1e1900 */
[----:B---3--:R-:W-:-:S04]  /*21e0*/  FADD R24, R24, -R25 ;  /* 0x8000001918187221 */ /* 0x008fc80000000000 */
[----:B----4-:R-:W-:Y:S02]  /*21f0*/  FFMA R27, R24, R24, R27 ;  /* 0x00000018181b7223 */ /* 0x010fe4000000001b */
[----:B------:R-:W3:Y:S04]  /*2200*/  LDG.E R24, desc[UR8][R10.64] ;  /* 0x000000080a187981 */ /* 0x000ee8000c1e1900 */
[----:B------:R0:W-:Y:S04]  /*2210*/  STL [R14+-0x4], R27 ;  /* 0xfffffc1b0e007387 */ /* 0x0001e80000100800 */
[----:B------:R-:W3:Y:S04]  /*2220*/  LDL R25, [R16] ;  /* 0x0000000010197983 */ /* 0x000ee80000100800 */
[----:B0-----:R-:W4:Y:S01]  /*2230*/  LDL R27, [R14+0x8] ;  /* 0x000008000e1b7983 */ /* 0x001f220000100800 */
[----:B---3--:R-:W-:-:S04]  /*2240*/  FADD R24, R24, -R25 ;  /* 0x8000001918187221 */ /* 0x008fc80000000000 */
[----:B--2---:R-:W-:-:S05]  /*2250*/  FFMA R29, R24, R24, R29 ;  /* 0x00000018181d7223 */ /* 0x004fca000000001d */
[----:B------:R0:W-:Y:S04]  /*2260*/  STL [R14], R29 ;  /* 0x0000001d0e007387 */ /* 0x0001e80000100800 */
[----:B------:R-:W5:Y:S04]  /*2270*/  LDL R24, [R16+0x4] ;  /* 0x0000040010187983 */ /* 0x000f680000100800 */
[----:B0-----:R-:W2:Y:S01]  /*2280*/  LDL R29, [R14+0xc] ;  /* 0x00000c000e1d7983 */ /* 0x001ea20000100800 */
[----:B-----5:R-:W-:-:S03]  /*2290*/  FADD R23, R23, -R24 ;  /* 0x8000001817177221 */ /* 0x020fc60000000000 */
[----:B------:R-:W3:Y:S01]  /*22a0*/  LDG.E R24, desc[UR8][R10.64+0x8] ;  /* 0x000008080a187981 */ /* 0x000ee2000c1e1900 */
[----:B------:R-:W-:-:S03]  /*22b0*/  FFMA R23, R23, R23, R26 ;  /* 0x0000001717177223 */ /* 0x000fc6000000001a */
[----:B------:R-:W5:Y:S04]  /*22c0*/  LDL R26, [R14+0x10] ;  /* 0x000010000e1a7983 */ /* 0x000f680000100800 */
[----:B------:R0:W-:Y:S04]  /*22d0*/  STL [R14+0x4], R23 ;  /* 0x000004170e007387 */ /* 0x0001e80000100800 */
[----:B------:R-:W3:Y:S04]  /*22e0*/  LDL R25, [R16+0x8] ;  /* 0x0000080010197983 */ /* 0x000ee80000100800 */
[----:B0-----:R-:W5:Y:S01]  /*22f0*/  LDG.E R23, desc[UR8][R10.64+0x10] ;  /* 0x000010080a177981 */ /* 0x001f62000c1e1900 */
[----:B---3--:R-:W-:-:S04]  /*2300*/  FADD R24, R24, -R25 ;  /* 0x8000001918187221 */ /* 0x008fc80000000000 */
[----:B----4-:R-:W-:Y:S02]  /*2310*/  FFMA R27, R24, R24, R27 ;  /* 0x00000018181b7223 */ /* 0x010fe4000000001b */
[----:B------:R-:W3:Y:S04]  /*2320*/  LDG.E R24, desc[UR8][R10.64+0xc] ;  /* 0x00000c080a187981 */ /* 0x000ee8000c1e1900 */
[----:B------:R0:W-:Y:S04]  /*2330*/  STL [R14+0x8], R27 ;  /* 0x0000081b0e007387 */ /* 0x0001e80000100800 */
[----:B------:R-:W3:Y:S04]  /*2340*/  LDL R25, [R16+0xc] ;  /* 0x00000c0010197983 */ /* 0x000ee80000100800 */
[----:B0-----:R-:W4:Y:S01]  /*2350*/  LDL R27, [R14+0x14] ;  /* 0x000014000e1b7983 */ /* 0x001f220000100800 */
[----:B---3--:R-:W-:-:S04]  /*2360*/  FADD R24, R24, -R25 ;  /* 0x8000001918187221 */ /* 0x008fc80000000000 */
[----:B--2---:R-:W-:-:S05]  /*2370*/  FFMA R29, R24, R24, R29 ;  /* 0x00000018181d7223 */ /* 0x004fca000000001d */
[----:B------:R0:W-:Y:S04]  /*2380*/  STL [R14+0xc], R29 ;  /* 0x00000c1d0e007387 */ /* 0x0001e80000100800 */
        /* <DEDUP_REMOVED lines=12> */
[----:B------:R-:W-:Y:S04]  /*2450*/  STL [R14+0x14], R27 ;  /* 0x0000141b0e007387 */ /* 0x000fe80000100800 */
[----:B------:R-:W3:Y:S02]  /*2460*/  LDL R25, [R16+0x18] ;  /* 0x0000180010197983 */ /* 0x000ee40000100800 */
[----:B---3--:R-:W-:-:S04]  /*2470*/  FADD R24, R24, -R25 ;  /* 0x8000001918187221 */ /* 0x008fc80000000000 */
[----:B--2---:R-:W-:-:S05]  /*2480*/  FFMA R29, R24, R24, R29 ;  /* 0x00000018181d7223 */ /* 0x004fca000000001d */
[----:B------:R-:W-:Y:S04]  /*2490*/  STL [R14+0x18], R29 ;  /* 0x0000181d0e007387 */ /* 0x000fe80000100800 */
[----:B------:R0:W5:Y:S01]  /*24a0*/  LDL R24, [R16+0x1c] ;  /* 0x00001c0010187983 */ /* 0x0001620000100800 */
[----:B------:R-:W-:-:S04]  /*24b0*/  IADD3 R17, PT, PT, R17, 0x10, RZ ;  /* 0x0000001011117810 */ /* 0x000fc80007ffe0ff */
[----:B------:R-:W-:Y:S01]  /*24c0*/  ISETP.NE.AND P3, PT, R17, RZ, PT ;  /* 0x000000ff1100720c */ /* 0x000fe20003f65270 */
[----:B------:R-:W-:Y:S01]  /*24d0*/  VIADD R15, R15, 0x10 ;  /* 0x000000100f0f7836 */ /* 0x000fe20000000000 */
[----:B0-----:R-:W-:Y:S01]  /*24e0*/  IADD3 R16, PT, PT, R16, 0x40, RZ ;  /* 0x0000004010107810 */ /* 0x001fe20007ffe0ff */
[----:B-----5:R-:W-:-:S04]  /*24f0*/  FADD R23, R23, -R24 ;  /* 0x8000001817177221 */ /* 0x020fc80000000000 */
[----:B------:R-:W-:-:S05]  /*2500*/  FFMA R23, R23, R23, R26 ;  /* 0x0000001717177223 */ /* 0x000fca000000001a */
[----:B------:R0:W-:Y:S02]  /*2510*/  STL [R14+0x1c], R23 ;  /* 0x00001c170e007387 */ /* 0x0001e40000100800 */
[----:B0-----:R-:W-:Y:S01]  /*2520*/  IADD3 R14, PT, PT, R14, 0x40, RZ ;  /* 0x000000400e0e7810 */ /* 0x001fe20007ffe0ff */
[----:B------:R-:W-:Y:S06]  /*2530*/  @P3 BRA `(.L_x_27) ;  /* 0xfffffff800643947 */ /* 0x000fec000383ffff */
[----:B------:R-:W-:-:S07]  /*2540*/  IMAD.MOV.U32 R14, RZ, RZ, R4 ;  /* 0x000000ffff0e7224 */ /* 0x000fce00078e0004 */
.L_x_26:
[----:B------:R-:W-:-:S13]  /*2550*/  ISETP.NE.AND P3, PT, R2, RZ, PT ;  /* 0x000000ff0200720c */ /* 0x000fda0003f65270 */
[----:B------:R-:W-:Y:S05]  /*2560*/  @!P3 BRA `(.L_x_25) ;  /* 0x0000000400c4b947 */ /* 0x000fea0003800000 */
[----:B------:R-:W-:Y:S01]  /*2570*/  ISETP.NE.AND P3, PT, R3, RZ, PT ;  /* 0x000000ff0300720c */ /* 0x000fe20003f65270 */
[----:B------:R-:W-:-:S12]  /*2580*/  @!P1 BRA `(.L_x_28) ;  /* 0x0000000000d49947 */ /* 0x000fd80003800000 */
[----:B------:R-:W0:Y:S01]  /*2590*/  LDC.64 R10, c[0x0][0x398] ;  /* 0x0000e600ff0a7b82 */ /* 0x000e220000000a00 */
[----:B------:R-:W-:Y:S02]  /*25a0*/  IADD3 R17, PT, PT, R12, R14, RZ ;  /* 0x0000000e0c117210 */ /* 0x000fe40007ffe0ff */
[----:B------:R-:W-:-:S05]  /*25b0*/  LEA R15, R14, R1, 0x2 ;  /* 0x000000010e0f7211 */ /* 0x000fca00078e10ff */
[----:B------:R-:W2:Y:S04]  /*25c0*/  LDL R24, [R15+0xc] ;  /* 0x00000c000f187983 */ /* 0x000ea80000100800 */
[----:B------:R-:W3:Y:S04]  /*25d0*/  LDL R26, [R15+0x4] ;  /* 0x000004000f1a7983 */ /* 0x000ee80000100800 */
[----:B------:R-:W4:Y:S01]  /*25e0*/  LDL R28, [R15+0x8] ;  /* 0x000008000f1c7983 */ /* 0x000f220000100800 */
[----:B0-----:R-:W-:-:S03]  /*25f0*/  IMAD.WIDE R10, R17, 0x4, R10 ;  /* 0x00000004110a7825 */ /* 0x001fc600078e020a */
[----:B------:R-:W5:Y:S04]  /*2600*/  LDL R17, [R15] ;  /* 0x000000000f117983 */ /* 0x000f680000100800 */
[----:B------:R-:W5:Y:S04]  /*2610*/  LDG.E R16, desc[UR8][R10.64] ;  /* 0x000000080a107981 */ /* 0x000f68000c1e1900 */
[----:B------:R-:W3:Y:S01]  /*2620*/  LDG.E R23, desc[UR8][R10.64+0x4] ;  /* 0x000004080a177981 */ /* 0x000ee2000c1e1900 */
[----:B-----5:R-:W-:-:S03]  /*2630*/  FADD R17, R16, -R17 ;  /* 0x8000001110117221 */ /* 0x020fc60000000000 */
[----:B------:R-:W5:Y:S01]  /*2640*/  LDL R16, [R15+0x10] ;  /* 0x000010000f107983 */ /* 0x000f620000100800 */
[----:B--2---:R-:W-:Y:S01]  /*2650*/  FFMA R24, R17, R17, R24 ;  /* 0x0000001111187223 */ /* 0x004fe20000000018 */
[----:B---3--:R-:W-:Y:S02]  /*2660*/  FADD R23, R23, -R26 ;  /* 0x8000001a17177221 */ /* 0x008fe40000000000 */
[----:B------:R-:W4:Y:S04]  /*2670*/  LDG.E R17, desc[UR8][R10.64+0x8] ;  /* 0x000008080a117981 */ /* 0x000f28000c1e1900 */
[----:B------:R0:W-:Y:S04]  /*2680*/  STL [R15+0xc], R24 ;  /* 0x00000c180f007387 */ /* 0x0001e80000100800 */
[----:B------:R-:W2:Y:S04]  /*2690*/  LDL R25, [R15+0xc] ;  /* 0x00000c000f197983 */ /* 0x000ea80000100800 */
[----:B0-----:R-:W3:Y:S01]  /*26a0*/  LDL R24, [R15+0x18] ;  /* 0x000018000f187983 */ /* 0x001ee20000100800 */
[----:B-----5:R-:W-:-:S03]  /*26b0*/  FFMA R26, R23, R23, R16 ;  /* 0x00000017171a7223 */ /* 0x020fc60000000010 */
[----:B------:R-:W5:Y:S04]  /*26c0*/  LDL R16, [R15+0x14] ;  /* 0x000014000f107983 */ /* 0x000f680000100800 */
[----:B------:R-:W2:Y:S01]  /*26d0*/  LDG.E R23, desc[UR8][R10.64+0xc] ;  /* 0x00000c080a177981 */ /* 0x000ea2000c1e1900 */
[----:B----4-:R-:W-:-:S03]  /*26e0*/  FADD R17, R17, -R28 ;  /* 0x8000001c11117221 */ /* 0x010fc60000000000 */
[----:B------:R0:W-:Y:S04]  /*26f0*/  STL [R15+0x10], R26 ;  /* 0x0000101a0f007387 */ /* 0x0001e80000100800 */
[----:B------:R-:W4:Y:S01]  /*2700*/  LDL R28, [R15+0x10] ;  /* 0x000010000f1c7983 */ /* 0x000f220000100800 */
[----:B-----5:R-:W-:-:S03]  /*2710*/  FFMA R16, R17, R17, R16 ;  /* 0x0000001111107223 */ /* 0x020fc60000000010 */
[----:B------:R-:W4:Y:S01]  /*2720*/  LDG.E R17, desc[UR8][R10.64+0x10] ;  /* 0x000010080a117981 */ /* 0x000f22000c1e1900 */
[----:B--2---:R-:W-:-:S03]  /*2730*/  FADD R23, R23, -R25 ;  /* 0x8000001917177221 */ /* 0x004fc60000000000 */
[----:B------:R-:W2:Y:S01]  /*2740*/  LDL R25, [R15+0x1c] ;  /* 0x00001c000f197983 */ /* 0x000ea20000100800 */
[----:B---3--:R-:W-:-:S03]  /*2750*/  FFMA R24, R23, R23, R24 ;  /* 0x0000001717187223 */ /* 0x008fc60000000018 */
[----:B------:R3:W-:Y:S04]  /*2760*/  STL [R15+0x14], R16 ;  /* 0x000014100f007387 */ /* 0x0007e80000100800 */
[----:B------:R-:W5:Y:S04]  /*2770*/  LDG.E R23, desc[UR8][R10.64+0x14] ;  /* 0x000014080a177981 */ /* 0x000f68000c1e1900 */
[----:B0-----:R-:W5:Y:S04]  /*2780*/  LDL R26, [R15+0x14] ;  /* 0x000014000f1a7983 */ /* 0x001f680000100800 */
[----:B------:R0:W-:Y:S04]  /*2790*/  STL [R15+0x18], R24 ;  /* 0x000018180f007387 */ /* 0x0001e80000100800 */
[----:B------:R-:W5:Y:S04]  /*27a0*/  LDL R27, [R15+0x18] ;  /* 0x000018000f1b7983 */ /* 0x000f680000100800 */
[----:B---3--:R-:W3:Y:S04]  /*27b0*/  LDL R16, [R15+0x20] ;  /* 0x000020000f107983 */ /* 0x008ee80000100800 */
[----:B0-----:R-:W3:Y:S01]  /*27c0*/  LDL R24, [R15+0x24] ;  /* 0x000024000f187983 */ /* 0x001ee20000100800 */
[----:B----4-:R-:W-:-:S04]  /*27d0*/  FADD R17, R17, -R28 ;  /* 0x8000001c11117221 */ /* 0x010fc80000000000 */
[----:B--2---:R-:W-:Y:S02]  /*27e0*/  FFMA R28, R17, R17, R25 ;  /* 0x00000011111c7223 */ /* 0x004fe40000000019 */
[----:B------:R-:W2:Y:S04]  /*27f0*/  LDG.E R25, desc[UR8][R10.64+0x18] ;  /* 0x000018080a197981 */ /* 0x000ea8000c1e1900 */
[----:B------:R0:W-:Y:S04]  /*2800*/  STL [R15+0x1c], R28 ;  /* 0x00001c1c0f007387 */ /* 0x0001e80000100800 */
[----:B------:R-:W4:Y:S01]  /*2810*/  LDG.E R17, desc[UR8][R10.64+0x1c] ;  /* 0x00001c080a117981 */ /* 0x000f22000c1e1900 */
[----:B-----5:R-:W-:-:S03]  /*2820*/  FADD R23, R23, -R26 ;  /* 0x8000001a17177221 */ /* 0x020fc60000000000 */
[----:B------:R-:W4:Y:S01]  /*2830*/  LDL R26, [R15+0x1c] ;  /* 0x00001c000f1a7983 */ /* 0x000f220000100800 */
[----:B--2---:R-:W-:-:S03]  /*2840*/  FADD R25, R25, -R27 ;  /* 0x8000001b19197221 */ /* 0x004fc60000000000 */
[----:B------:R-:W2:Y:S01]  /*2850*/  LDL R27, [R15+0x28] ;  /* 0x000028000f1b7983 */ /* 0x000ea20000100800 */
[----:B---3--:R-:W-:Y:S01]  /*2860*/  FFMA R16, R23, R23, R16 ;  /* 0x0000001717107223 */ /* 0x008fe20000000010 */
[----:B------:R-:W-:Y:S01]  /*2870*/  FFMA R24, R25, R25, R24 ;  /* 0x0000001919187223 */ /* 0x000fe20000000018 */
[----:B----4-:R-:W-:-:S03]  /*2880*/  FADD R17, R17, -R26 ;  /* 0x8000001a11117221 */ /* 0x010fc60000000000 */
[----:B------:R0:W-:Y:S04]  /*2890*/  STL [R15+0x20], R16 ;  /* 0x000020100f007387 */ /* 0x0001e80000100800 */
[----:B------:R0:W-:Y:S01]  /*28a0*/  STL [R15+0x24], R24 ;  /* 0x000024180f007387 */ /* 0x0001e20000100800 */
[----:B------:R-:W-:Y:S02]  /*28b0*/  VIADD R14, R14, 0x8 ;  /* 0x000000080e0e7836 */ /* 0x000fe40000000000 */
[----:B--2---:R-:W-:-:S05]  /*28c0*/  FFMA R10, R17, R17, R27 ;  /* 0x00000011110a7223 */ /* 0x004fca000000001b */
[----:B------:R0:W-:Y:S02]  /*28d0*/  STL [R15+0x28], R10 ;  /* 0x0000280a0f007387 */ /* 0x0001e40000100800 */
.L_x_28:
[----:B------:R-:W-:Y:S05]  /*28e0*/  @!P3 BRA `(.L_x_25) ;  /* 0x0000000000e4b947 */ /* 0x000fea0003800000 */
[----:B------:R-:W-:Y:S01]  /*28f0*/  ISETP.NE.AND P3, PT, R5, RZ, PT ;  /* 0x000000ff0500720c */ /* 0x000fe20003f65270 */
[----:B------:R-:W-:-:S12]  /*2900*/  @!P2 BRA `(.L_x_29) ;  /* 0x000000000074a947 */ /* 0x000fd80003800000 */
[----:B0-----:R-:W0:Y:S01]  /*2910*/  LDC.64 R10, c[0x0][0x398] ;  /* 0x0000e600ff0a7b82 */ /* 0x001e220000000a00 */
[----:B------:R-:W-:Y:S02]  /*2920*/  IADD3 R17, PT, PT, R12, R14, RZ ;  /* 0x0000000e0c117210 */ /* 0x000fe40007ffe0ff */
[----:B------:R-:W-:-:S05]  /*2930*/  LEA R15, R14, R1, 0x2 ;  /* 0x000000010e0f7211 */ /* 0x000fca00078e10ff */
[----:B------:R-:W2:Y:S04]  /*2940*/  LDL R16, [R15] ;  /* 0x000000000f107983 */ /* 0x000ea80000100800 */
[----:B------:R-:W3:Y:S01]  /*2950*/  LDL R27, [R15+0x14] ;  /* 0x000014000f1b7983 */ /* 0x000ee20000100800 */
[----:B0-----:R-:W-:-:S03]  /*2960*/  IMAD.WIDE R10, R17, 0x4, R10 ;  /* 0x00000004110a7825 */ /* 0x001fc600078e020a */
[----:B------:R-:W4:Y:S04]  /*2970*/  LDL R17, [R15+0xc] ;  /* 0x00000c000f117983 */ /* 0x000f280000100800 */
[----:B------:R-:W2:Y:S04]  /*2980*/  LDG.E R23, desc[UR8][R10.64] ;  /* 0x000000080a177981 */ /* 0x000ea8000c1e1900 */
[----:B------:R-:W5:Y:S04]  /*2990*/  LDG.E R26, desc[UR8][R10.64+0x4] ;  /* 0x000004080a1a7981 */ /* 0x000f68000c1e1900 */
[----:B------:R-:W3:Y:S01]  /*29a0*/  LDG.E R28, desc[UR8][R10.64+0x8] ;  /* 0x000008080a1c7981 */ /* 0x000ee2000c1e1900 */
[----:B--2---:R-:W-:-:S03]  /*29b0*/  FADD R16, R23, -R16 ;  /* 0x8000001017107221 */ /* 0x004fc60000000000 */
[----:B------:R-:W5:Y:S01]  /*29c0*/  LDL R23, [R15+0x4] ;  /* 0x000004000f177983 */ /* 0x000f620000100800 */
[----:B----4-:R-:W-:-:S03]  /*29d0*/  FFMA R24, R16, R16, R17 ;  /* 0x0000001010187223 */ /* 0x010fc60000000011 */
[----:B------:R-:W3:Y:S04]  /*29e0*/  LDL R17, [R15+0x8] ;  /* 0x000008000f117983 */ /* 0x000ee80000100800 */
[----:B------:R2:W-:Y:S04]  /*29f0*/  STL [R15+0xc], R24 ;  /* 0x00000c180f007387 */ /* 0x0005e80000100800 */
[----:B------:R-:W4:Y:S04]  /*2a00*/  LDG.E R16, desc[UR8][R10.64+0xc] ;  /* 0x00000c080a107981 */ /* 0x000f28000c1e1900 */
[----:B------:R-:W4:Y:S01]  /*2a10*/  LDL R25, [R15+0xc] ;  /* 0x00000c000f197983 */ /* 0x000f220000100800 */
[----:B-----5:R-:W-:-:S03]  /*2a20*/  FADD R23, R26, -R23 ;  /* 0x800000171a177221 */ /* 0x020fc60000000000 */
[----:B------:R-:W5:Y:S01]  /*2a30*/  LDL R26, [R15+0x10] ;  /* 0x000010000f1a7983 */ /* 0x000f620000100800 */
[----:B---3--:R-:W-:-:S03]  /*2a40*/  FADD R17, R28, -R17 ;  /* 0x800000111c117221 */ /* 0x008fc60000000000 */
[----:B------:R-:W3:Y:S01]  /*2a50*/  LDL R28, [R15+0x18] ;  /* 0x000018000f1c7983 */ /* 0x000ee20000100800 */
[----:B----4-:R-:W-:Y:S01]  /*2a60*/  FADD R25, R16, -R25 ;  /* 0x8000001910197221 */ /* 0x010fe20000000000 */
[----:B------:R-:W-:-:S05]  /*2a70*/  FFMA R16, R17, R17, R27 ;  /* 0x0000001111107223 */ /* 0x000fca000000001b */
[----:B------:R2:W-:Y:S01]  /*2a80*/  STL [R15+0x14], R16 ;  /* 0x000014100f007387 */ /* 0x0005e20000100800 */
[----:B------:R-:W-:Y:S02]  /*2a90*/  VIADD R14, R14, 0x4 ;  /* 0x000000040e0e7836 */ /* 0x000fe40000000000 */
[----:B-----5:R-:W-:Y:S01]  /*2aa0*/  FFMA R26, R23, R23, R26 ;  /* 0x00000017171a7223 */ /* 0x020fe2000000001a */
[----:B---3--:R-:W-:-:S04]  /*2ab0*/  FFMA R28, R25, R25, R28 ;  /* 0x00000019191c7223 */ /* 0x008fc8000000001c */
[----:B------:R2:W-:Y:S04]  /*2ac0*/  STL [R15+0x10], R26 ;  /* 0x0000101a0f007387 */ /* 0x0005e80000100800 */
[----:B------:R2:W-:Y:S02]  /*2ad0*/  STL [R15+0x18], R28 ;  /* 0x0000181c0f007387 */ /* 0x0005e40000100800 */
.L_x_29:
[----:B------:R-:W-:Y:S05]  /*2ae0*/  @!P3 BRA `(.L_x_25) ;  /* 0x000000000064b947 */ /* 0x000fea0003800000 */
[----:B0-----:R-:W0:Y:S01]  /*2af0*/  LDC.64 R10, c[0x0][0x398] ;  /* 0x0000e600ff0a7b82 */ /* 0x001e220000000a00 */
[----:B--2---:R-:W-:Y:S02]  /*2b00*/  IADD3 R15, PT, PT, R12, R14, RZ ;  /* 0x0000000e0c0f7210 */ /* 0x004fe40007ffe0ff */
[----:B------:R-:W-:-:S05]  /*2b10*/  LEA R12, R14, R1, 0x2 ;  /* 0x000000010e0c7211 */ /* 0x000fca00078e10ff */
[----:B------:R-:W2:Y:S01]  /*2b20*/  LDL R17, [R12+0xc] ;  /* 0x00000c000c117983 */ /* 0x000ea20000100800 */
[----:B0-----:R-:W-:-:S03]  /*2b30*/  IMAD.WIDE R10, R15, 0x4, R10 ;  /* 0x000000040f0a7825 */ /* 0x001fc600078e020a */
[----:B------:R-:W3:Y:S04]  /*2b40*/  LDL R15, [R12] ;  /* 0x000000000c0f7983 */ /* 0x000ee80000100800 */
[----:B------:R-:W3:Y:S01]  /*2b50*/  LDG.E R14, desc[UR8][R10.64] ;  /* 0x000000080a0e7981 */ /* 0x000ee2000c1e1900 */
[----:B------:R-:W-:Y:S01]  /*2b60*/  ISETP.NE.AND P3, PT, R5, 0x1, PT ;  /* 0x000000010500780c */ /* 0x000fe20003f65270 */
[----:B---3--:R-:W-:-:S04]  /*2b70*/  FADD R14, R14, -R15 ;  /* 0x8000000f0e0e7221 */ /* 0x008fc80000000000 */
[----:B--2---:R-:W-:-:S05]  /*2b80*/  FFMA R17, R14, R14, R17 ;  /* 0x0000000e0e117223 */ /* 0x004fca0000000011 */
[----:B------:R3:W-:Y:S03]  /*2b90*/  STL [R12+0xc], R17 ;  /* 0x00000c110c007387 */ /* 0x0007e60000100800 */
[----:B------:R-:W-:Y:S05]  /*2ba0*/  @!P3 BRA `(.L_x_25) ;  /* 0x000000000034b947 */ /* 0x000fea0003800000 */
[----:B------:R-:W-:Y:S01]  /*2bb0*/  ISETP.NE.AND P3, PT, R5, 0x2, PT ;  /* 0x000000020500780c */ /* 0x000fe20003f65270 */
[----:B------:R-:W2:Y:S04]  /*2bc0*/  LDG.E R14, desc[UR8][R10.64+0x4] ;  /* 0x000004080a0e7981 */ /* 0x000ea8000c1e1900 */
[----:B------:R-:W2:Y:S04]  /*2bd0*/  LDL R15, [R12+0x4] ;  /* 0x000004000c0f7983 */ /* 0x000ea80000100800 */
[----:B---3--:R-:W3:Y:S04]  /*2be0*/  LDL R17, [R12+0x10] ;  /* 0x000010000c117983 */ /* 0x008ee80000100800 */
[----:B------:R-:W4:Y:S04]  /*2bf0*/  @P3 LDG.E R16, desc[UR8][R10.64+0x8] ;  /* 0x000008080a103981 */ /* 0x000f28000c1e1900 */
[----:B------:R-:W4:Y:S04]  /*2c00*/  @P3 LDL R23, [R12+0x8] ;  /* 0x000008000c173983 */ /* 0x000f280000100800 */
[----:B------:R-:W5:Y:S01]  /*2c10*/  @P3 LDL R25, [R12+0x14] ;  /* 0x000014000c193983 */ /* 0x000f620000100800 */
[----:B--2---:R-:W-:-:S04]  /*2c20*/  FADD R14, R14, -R15 ;  /* 0x8000000f0e0e7221 */ /* 0x004fc80000000000 */
[----:B---3--:R-:W-:Y:S01]  /*2c30*/  FFMA R17, R14, R14, R17 ;  /* 0x0000000e0e117223 */ /* 0x008fe20000000011 */
[----:B----4-:R-:W-:-:S04]  /*2c40*/  @P3 FADD R16, R16, -R23 ;  /* 0x8000001710103221 */ /* 0x010fc80000000000 */
[----:B-----5:R-:W-:Y:S01]  /*2c50*/  @P3 FFMA R15, R16, R16, R25 ;  /* 0x00000010100f3223 */ /* 0x020fe20000000019 */
[----:B------:R4:W-:Y:S04]  /*2c60*/  STL [R12+0x10], R17 ;  /* 0x000010110c007387 */ /* 0x0009e80000100800 */
[----:B------:R4:W-:Y:S02]  /*2c70*/  @P3 STL [R12+0x14], R15 ;  /* 0x0000140f0c003387 */ /* 0x0009e40000100800 */
.L_x_25:
[----:B------:R-:W-:Y:S05]  /*2c80*/  BSYNC.RECONVERGENT B0 ;  /* 0x0000000000007941 */ /* 0x000fea0003800200 */
.L_x_24:
[----:B------:R-:W-:-:S05]  /*2c90*/  VIADD R6, R6, 0x1 ;  /* 0x0000000106067836 */ /* 0x000fca0000000000 */
[----:B------:R-:W-:-:S13]  /*2ca0*/  ISETP.NE.AND P3, PT, R6, R13, PT ;  /* 0x0000000d0600720c */ /* 0x000fda0003f65270 */
[----:B------:R-:W-:Y:S05]  /*2cb0*/  @P3 BRA `(.L_x_30) ;  /* 0xfffffff000383947 */ /* 0x000fea000383ffff */
.L_x_23:
[----:B------:R-:W-:Y:S05]  /*2cc0*/  @!P0 EXIT ;  /* 0x000000000000894d */ /* 0x000fea0003800000 */
[----:B------:R-:W-:Y:S01]  /*2cd0*/  IADD3 R2, PT, PT, R18, -0x1, RZ ;  /* 0xffffffff12027810 */ /* 0x000fe20007ffe0ff */
[----:B------:R-:W-:Y:S01]  /*2ce0*/  BSSY.RECONVERGENT B2, `(.L_x_31) ;  /* 0x0000094000027945 */ /* 0x000fe20003800200 */
[----:B0-234-:R-:W-:Y:S01]  /*2cf0*/  HFMA2 R9, -RZ, RZ, 0, 0 ;  /* 0x00000000ff097431 */ /* 0x01dfe200000001ff */
[----:B------:R-:W-:Y:S01]  /*2d00*/  I2FP.F32.U32 R3, R22 ;  /* 0x0000001600037245 */ /* 0x000fe20000201000 */
[----:B------:R-:W-:Y:S01]  /*2d10*/  IMAD R8, R21, R18, RZ ;  /* 0x0000001215087224 */ /* 0x000fe200078e02ff */
[----:B------:R-:W-:Y:S02]  /*2d20*/  ISETP.GE.U32.AND P0, PT, R2, 0x7, PT ;  /* 0x000000070200780c */ /* 0x000fe40003f06070 */
[----:B------:R-:W-:-:S11]  /*2d30*/  LOP3.LUT R16, R18, 0x7, RZ, 0xc0, !PT ;  /* 0x0000000712107812 */ /* 0x000fd600078ec0ff */
[----:B------:R-:W-:Y:S05]  /*2d40*/  @!P0 BRA `(.L_x_32) ;  /* 0x0000000800348947 */ /* 0x000fea0003800000 */
[----:B------:R-:W0:Y:S01]  /*2d50*/  LDC.64 R4, c[0x0][0x3a8] ;  /* 0x0000ea00ff047b82 */ /* 0x000e220000000a00 */
[----:B------:R-:W-:Y:S01]  /*2d60*/  LOP3.LUT R9, R18, 0x7ffffff8, RZ, 0xc0, !PT ;  /* 0x7ffffff812097812 */ /* 0x000fe200078ec0ff */
[----:B------:R-:W-:Y:S01]  /*2d70*/  VIADD R10, R1, 0x1c ;  /* 0x0000001c010a7836 */ /* 0x000fe20000000000 */
[----:B------:R-:W-:-:S03]  /*2d80*/  MOV R11, R8 ;  /* 0x00000008000b7202 */ /* 0x000fc60000000f00 */
[----:B------:R-:W-:Y:S01]  /*2d90*/  IMAD.MOV R12, RZ, RZ, -R9 ;  /* 0x000000ffff0c7224 */ /* 0x000fe200078e0a09 */
[----:B0-----:R-:W-:-:S04]  /*2da0*/  IADD3 R4, P0, PT, R4, 0x10, RZ ;  /* 0x0000001004047810 */ /* 0x001fc80007f1e0ff */
[----:B------:R-:W-:-:S09]  /*2db0*/  IADD3.X R5, PT, PT, RZ, R5, RZ, P0, !PT ;  /* 0x00000005ff057210 */ /* 0x000fd200007fe4ff */
.L_x_49:
[----:B------:R-:W2:Y:S01]  /*2dc0*/  LDL R2, [R10+-0x10] ;  /* 0xfffff0000a027983 */ /* 0x000ea20000100800 */
[----:B------:R-:W0:Y:S01]  /*2dd0*/  MUFU.RCP R6, R3 ;  /* 0x0000000300067308 */ /* 0x000e220000001000 */
[----:B------:R-:W-:Y:S01]  /*2de0*/  BSSY.RECONVERGENT B3, `(.L_x_33) ;  /* 0x000000c000037945 */ /* 0x000fe20003800200 */
[----:B0-----:R-:W-:-:S04]  /*2df0*/  FFMA R7, -R3, R6, 1 ;  /* 0x3f80000003077423 */ /* 0x001fc80000000106 */
[----:B------:R-:W-:Y:S01]  /*2e00*/  FFMA R13, R6, R7, R6 ;  /* 0x00000007060d7223 */ /* 0x000fe20000000006 */
[----:B------:R-:W-:Y:S01]  /*2e10*/  IMAD.WIDE R6, R11, 0x4, R4 ;  /* 0x000000040b067825 */ /* 0x000fe200078e0204 */
[----:B--2---:R-:W0:Y:S03]  /*2e20*/  FCHK P0, R2, R3 ;  /* 0x0000000302007302 */ /* 0x004e260000000000 */
[----:B------:R-:W-:-:S04]  /*2e30*/  FFMA R14, R2, R13, RZ ;  /* 0x0000000d020e7223 */ /* 0x000fc800000000ff */
[----:B------:R-:W-:-:S04]  /*2e40*/  FFMA R15, -R3, R14, R2 ;  /* 0x0000000e030f7223 */ /* 0x000fc80000000102 */
[----:B------:R-:W-:Y:S01]  /*2e50*/  FFMA R13, R13, R15, R14 ;  /* 0x0000000f0d0d7223 */ /* 0x000fe2000000000e */
[----:B0-----:R-:W-:Y:S06]  /*2e60*/  @!P0 BRA `(.L_x_34) ;  /* 0x00000000000c8947 */ /* 0x001fec0003800000 */
[----:B------:R-:W-:-:S07]  /*2e70*/  MOV R14, 0x2e90 ;  /* 0x00002e90000e7802 */ /* 0x000fce0000000f00 */
[----:B-1---5:R-:W-:Y:S05]  /*2e80*/  CALL.REL.NOINC `($__internal_0_$__cuda_sm3x_div_rn_noftz_f32_slowpath) ;  /* 0x0000001000247944 */ /* 0x022fea0003c00000 */
[----:B------:R-:W-:-:S07]  /*2e90*/  MOV R13, R2 ;  /* 0x00000002000d7202 */ /* 0x000fce0000000f00 */
.L_x_34:
[----:B------:R-:W-:Y:S05]  /*2ea0*/  BSYNC.RECONVERGENT B3 ;  /* 0x0000000000037941 */ /* 0x000fea0003800200 */
.L_x_33:
[----:B------:R-:W2:Y:S01]  /*2eb0*/  LDL R18, [R10+-0xc] ;  /* 0xfffff4000a127983 */ /* 0x000ea20000100800 */
[----:B------:R-:W0:Y:S01]  /*2ec0*/  MUFU.RCP R2, R3 ;  /* 0x0000000300027308 */ /* 0x000e220000001000 */
[----:B------:R-:W-:Y:S01]  /*2ed0*/  FMNMX R13, R13, 0.050000000745058059692, !PT ;  /* 0x3d4ccccd0d0d7809 */ /* 0x000fe20007800000 */
[----:B------:R-:W-:Y:S04]  /*2ee0*/  BSSY.RECONVERGENT B3, `(.L_x_35) ;  /* 0x000000c000037945 */ /* 0x000fe80003800200 */
[----:B------:R3:W-:Y:S01]  /*2ef0*/  STG.E desc[UR8][R6.64+-0x10], R13 ;  /* 0xfffff00d06007986 */ /* 0x0007e2000c101908 */
[----:B0-----:R-:W-:-:S04]  /*2f00*/  FFMA R15, -R3, R2, 1 ;  /* 0x3f800000030f7423 */ /* 0x001fc80000000102 */
[----:B------:R-:W-:Y:S01]  /*2f10*/  FFMA R2, R2, R15, R2 ;  /* 0x0000000f02027223 */ /* 0x000fe20000000002 */
[----:B--2---:R-:W0:Y:S03]  /*2f20*/  FCHK P0, R18, R3 ;  /* 0x0000000312007302 */ /* 0x004e260000000000 */
[----:B------:R-:W-:-:S04]  /*2f30*/  FFMA R14, R2, R18, RZ ;  /* 0x00000012020e7223 */ /* 0x000fc800000000ff */
[----:B------:R-:W-:-:S04]  /*2f40*/  FFMA R15, -R3, R14, R18 ;  /* 0x0000000e030f7223 */ /* 0x000fc80000000112 */
[----:B------:R-:W-:Y:S01]  /*2f50*/  FFMA R2, R2, R15, R14 ;  /* 0x0000000f02027223 */ /* 0x000fe2000000000e */
[----:B0--3--:R-:W-:Y:S06]  /*2f60*/  @!P0 BRA `(.L_x_36) ;  /* 0x00000000000c8947 */ /* 0x009fec0003800000 */
[----:B------:R-:W-:Y:S02]  /*2f70*/  MOV R2, R18 ;  /* 0x0000001200027202 */ /* 0x000fe40000000f00 */
[----:B------:R-:W-:-:S07]  /*2f80*/  MOV R14, 0x2fa0 ;  /* 0x00002fa0000e7802 */ /* 0x000fce0000000f00 */
[----:B-1---5:R-:W-:Y:S05]  /*2f90*/  CALL.REL.NOINC `($__internal_0_$__cuda_sm3x_div_rn_noftz_f32_slowpath) ;  /* 0x0000000c00e07944 */ /* 0x022fea0003c00000 */
.L_x_36:
[----:B------:R-:W-:Y:S05]  /*2fa0*/  BSYNC.RECONVERGENT B3 ;  /* 0x0000000000037941 */ /* 0x000fea0003800200 */
.L_x_35:
        /* <DEDUP_REMOVED lines=12> */
[----:B------:R-:W-:Y:S01]  /*3070*/  IMAD.MOV.U32 R2, RZ, RZ, R18 ;  /* 0x000000ffff027224 */ /* 0x000fe200078e0012 */
[----:B------:R-:W-:-:S07]  /*3080*/  MOV R14, 0x30a0 ;  /* 0x000030a0000e7802 */ /* 0x000fce0000000f00 */
[----:B-1---5:R-:W-:Y:S05]  /*3090*/  CALL.REL.NOINC `($__internal_0_$__cuda_sm3x_div_rn_noftz_f32_slowpath) ;  /* 0x0000000c00a07944 */ /* 0x022fea0003c00000 */
.L_x_38:
[----:B------:R-:W-:Y:S05]  /*30a0*/  BSYNC.RECONVERGENT B3 ;  /* 0x0000000000037941 */ /* 0x000fea0003800200 */
.L_x_37:
        /* <DEDUP_REMOVED lines=15> */
.L_x_40:
[----:B------:R-:W-:Y:S05]  /*31a0*/  BSYNC.RECONVERGENT B3 ;  /* 0x0000000000037941 */ /* 0x000fea0003800200 */
.L_x_39:
[----:B------:R-:W2:Y:S01]  /*31b0*/  LDL R18, [R10] ;  /* 0x000000000a127983 */ /* 0x000ea20000100800 */
        /* <DEDUP_REMOVED lines=14> */
.L_x_42:
[----:B------:R-:W-:Y:S05]  /*32a0*/  BSYNC.RECONVERGENT B3 ;  /* 0x0000000000037941 */ /* 0x000fea0003800200 */
.L_x_41:
[----:B------:R-:W2:Y:S01]  /*32b0*/  LDL R18, [R10+0x4] ;  /* 0x000004000a127983 */ /* 0x000ea20000100800 */
        /* <DEDUP_REMOVED lines=14> */
.L_x_44:
[----:B------:R-:W-:Y:S05]  /*33a0*/  BSYNC.RECONVERGENT B3 ;  /* 0x0000000000037941 */ /* 0x000fea0003800200 */
.L_x_43:
        /* <DEDUP_REMOVED lines=15> */
.L_x_46:
[----:B------:R-:W-:Y:S05]  /*34a0*/  BSYNC.RECONVERGENT B3 ;  /* 0x0000000000037941 */ /* 0x000fea0003800200 */
.L_x_45:
        /* <DEDUP_REMOVED lines=15> */
.L_x_48:
[----:B------:R-:W-:Y:S05]  /*35a0*/  BSYNC.RECONVERGENT B3 ;  /* 0x0000000000037941 */ /* 0x000fea0003800200 */
.L_x_47:
[----:B------:R-:W-:Y:S01]  /*35b0*/  FMNMX R13, R2, 0.050000000745058059692, !PT ;  /* 0x3d4ccccd020d7809 */ /* 0x000fe20007800000 */
[----:B------:R-:W-:Y:S01]  /*35c0*/  VIADD R12, R12, 0x8 ;  /* 0x000000080c0c7836 */ /* 0x000fe20000000000 */
[----:B------:R-:W-:Y:S02]  /*35d0*/  IADD3 R10, PT, PT, R10, 0x20, RZ ;  /* 0x000000200a0a7810 */ /* 0x000fe40007ffe0ff */
[----:B------:R-:W-:Y:S01]  /*35e0*/  IADD3 R11, PT, PT, R11, 0x8, RZ ;  /* 0x000000080b0b7810 */ /* 0x000fe20007ffe0ff */
[----:B------:R0:W-:Y:S01]  /*35f0*/  STG.E desc[UR8][R6.64+0xc], R13 ;  /* 0x00000c0d06007986 */ /* 0x0001e2000c101908 */
[----:B------:R-:W-:-:S13]  /*3600*/  ISETP.NE.AND P0, PT, R12, RZ, PT ;  /* 0x000000ff0c00720c */ /* 0x000fda0003f05270 */
[----:B0-----:R-:W-:Y:S05]  /*3610*/  @P0 BRA `(.L_x_49) ;  /* 0xfffffff400e80947 */ /* 0x001fea000383ffff */
.L_x_32:
[----:B------:R-:W-:Y:S05]  /*3620*/  BSYNC.RECONVERGENT B2 ;  /* 0x0000000000027941 */ /* 0x000fea0003800200 */
.L_x_31:
[----:B------:R-:W-:-:S13]  /*3630*/  ISETP.NE.AND P0, PT, R16, RZ, PT ;  /* 0x000000ff1000720c */ /* 0x000fda0003f05270 */
[----:B------:R-:W-:Y:S05]  /*3640*/  @!P0 EXIT ;  /* 0x000000000000894d */ /* 0x000fea0003800000 */
[----:B------:R-:W0:Y:S01]  /*3650*/  LDC R6, c[0x0][0x3b8] ;  /* 0x0000ee00ff067b82 */ /* 0x000e220000000800 */
[----:B------:R-:W-:Y:S01]  /*3660*/  ISETP.GE.U32.AND P0, PT, R16, 0x4, PT ;  /* 0x000000041000780c */ /* 0x000fe20003f06070 */
[----:B------:R-:W-:Y:S01]  /*3670*/  BSSY.RECONVERGENT B2, `(.L_x_50) ;  /* 0x0000048000027945 */ /* 0x000fe20003800200 */
[----:B0-----:R-:W-:-:S11]  /*3680*/  LOP3.LUT R6, R6, 0x3, RZ, 0xc0, !PT ;  /* 0x0000000306067812 */ /* 0x001fd600078ec0ff */
[----:B------:R-:W-:Y:S05]  /*3690*/  @!P0 BRA `(.L_x_51) ;  /* 0x0000000400148947 */ /* 0x000fea0003800000 */
[----:B------:R-:W-:-:S05]  /*36a0*/  IMAD R7, R9, 0x4, R0 ;  /* 0x0000000409077824 */ /* 0x000fca00078e0200 */
[----:B------:R-:W2:Y:S01]  /*36b0*/  LDL R10, [R7] ;  /* 0x00000000070a7983 */ /* 0x000ea20000100800 */
[----:B------:R-:W0:Y:S01]  /*36c0*/  MUFU.RCP R2, R3 ;  /* 0x0000000300027308 */ /* 0x000e220000001000 */
[----:B------:R-:W-:Y:S01]  /*36d0*/  BSSY.RECONVERGENT B3, `(.L_x_52) ;  /* 0x000000b000037945 */ /* 0x000fe20003800200 */
[----:B0-----:R-:W-:-:S04]  /*36e0*/  FFMA R5, -R3, R2, 1 ;  /* 0x3f80000003057423 */ /* 0x001fc80000000102 */
[----:B------:R-:W-:Y:S02]  /*36f0*/  FFMA R2, R2, R5, R2 ;  /* 0x0000000502027223 */ /* 0x000fe40000000002 */
[----:B--2---:R-:W0:Y:S02]  /*3700*/  FCHK P0, R10, R3 ;  /* 0x000000030a007302 */ /* 0x004e240000000000 */
[----:B------:R-:W-:-:S04]  /*3710*/  FFMA R4, R2, R10, RZ ;  /* 0x0000000a02047223 */ /* 0x000fc800000000ff */
[----:B------:R-:W-:-:S04]  /*3720*/  FFMA R5, -R3, R4, R10 ;  /* 0x0000000403057223 */ /* 0x000fc8000000010a */
[----:B------:R-:W-:Y:S01]  /*3730*/  FFMA R2, R2, R5, R4 ;  /* 0x0000000502027223 */ /* 0x000fe20000000004 */
[----:B0-----:R-:W-:Y:S06]  /*3740*/  @!P0 BRA `(.L_x_53) ;  /* 0x00000000000c8947 */ /* 0x001fec0003800000 */
[----:B------:R-:W-:Y:S02]  /*3750*/  MOV R2, R10 ;  /* 0x0000000a00027202 */ /* 0x000fe40000000f00 */
[----:B------:R-:W-:-:S07]  /*3760*/  MOV R14, 0x3780 ;  /* 0x00003780000e7802 */ /* 0x000fce0000000f00 */
[----:B-1---5:R-:W-:Y:S05]  /*3770*/  CALL.REL.NOINC `($__internal_0_$__cuda_sm3x_div_rn_noftz_f32_slowpath) ;  /* 0x0000000400e87944 */ /* 0x022fea0003c00000 */
.L_x_53:
[----:B------:R-:W-:Y:S05]  /*3780*/  BSYNC.RECONVERGENT B3 ;  /* 0x0000000000037941 */ /* 0x000fea0003800200 */
.L_x_52:
[----:B------:R-:W2:Y:S01]  /*3790*/  LDL R12, [R7+0x4] ;  /* 0x00000400070c7983 */ /* 0x000ea20000100800 */
[----:B------:R-:W0:Y:S01]  /*37a0*/  LDC.64 R4, c[0x0][0x3a8] ;  /* 0x0000ea00ff047b82 */ /* 0x000e220000000a00 */
[----:B------:R-:W3:Y:S01]  /*37b0*/  MUFU.RCP R10, R3 ;  /* 0x00000003000a7308 */ /* 0x000ee20000001000 */
[----:B------:R-:W-:Y:S01]  /*37c0*/  IADD3 R11, PT, PT, R8, R9, RZ ;  /* 0x00000009080b7210 */ /* 0x000fe20007ffe0ff */
[----:B------:R-:W-:Y:S01]  /*37d0*/  BSSY.RECONVERGENT B3, `(.L_x_54) ;  /* 0x000000e000037945 */ /* 0x000fe20003800200 */
[----:B---3--:R-:W-:-:S03]  /*37e0*/  FFMA R13, -R3, R10, 1 ;  /* 0x3f800000030d7423 */ /* 0x008fc6000000010a */
[----:B0-----:R-:W-:Y:S01]  /*37f0*/  IMAD.WIDE R4, R11, 0x4, R4 ;  /* 0x000000040b047825 */ /* 0x001fe200078e0204 */
[----:B------:R-:W-:-:S03]  /*3800*/  FMNMX R11, R2, 0.050000000745058059692, !PT ;  /* 0x3d4ccccd020b7809 */ /* 0x000fc60007800000 */
[----:B------:R-:W-:Y:S02]  /*3810*/  FFMA R2, R10, R13, R10 ;  /* 0x0000000d0a027223 */ /* 0x000fe4000000000a */
[----:B------:R0:W-:Y:S01]  /*3820*/  STG.E desc[UR8][R4.64], R11 ;  /* 0x0000000b04007986 */ /* 0x0001e2000c101908 */
[----:B--2---:R-:W2:Y:S01]  /*3830*/  FCHK P0, R12, R3 ;  /* 0x000000030c007302 */ /* 0x004ea20000000000 */
[----:B------:R-:W-:-:S04]  /*3840*/  FFMA R10, R2, R12, RZ ;  /* 0x0000000c020a7223 */ /* 0x000fc800000000ff */
[----:B------:R-:W-:-:S04]  /*3850*/  FFMA R13, -R3, R10, R12 ;  /* 0x0000000a030d7223 */ /* 0x000fc8000000010c */
[----:B------:R-:W-:Y:S01]  /*3860*/  FFMA R2, R2, R13, R10 ;  /* 0x0000000d02027223 */ /* 0x000fe2000000000a */
[----:B0-2---:R-:W-:Y:S06]  /*3870*/  @!P0 BRA `(.L_x_55) ;  /* 0x00000000000c8947 */ /* 0x005fec0003800000 */
[----:B------:R-:W-:Y:S01]  /*3880*/  IMAD.MOV.U32 R2, RZ, RZ, R12 ;  /* 0x000000ffff027224 */ /* 0x000fe200078e000c */
[----:B------:R-:W-:-:S07]  /*3890*/  MOV R14, 0x38b0 ;  /* 0x000038b0000e7802 */ /* 0x000fce0000000f00 */
[----:B-1---5:R-:W-:Y:S05]  /*38a0*/  CALL.REL.NOINC `($__internal_0_$__cuda_sm3x_div_rn_noftz_f32_slowpath) ;  /* 0x00000004009c7944 */ /* 0x022fea0003c00000 */
.L_x_55:
[----:B------:R-:W-:Y:S05]  /*38b0*/  BSYNC.RECONVERGENT B3 ;  /* 0x0000000000037941 */ /* 0x000fea0003800200 */
.L_x_54:
        /* <DEDUP_REMOVED lines=15> */
.L_x_57:
[----:B------:R-:W-:Y:S05]  /*39b0*/  BSYNC.RECONVERGENT B3 ;  /* 0x0000000000037941 */ /* 0x000fea0003800200 */
.L_x_56:
        /* <DEDUP_REMOVED lines=15> */
.L_x_59:
[----:B------:R-:W-:Y:S05]  /*3ab0*/  BSYNC.RECONVERGENT B3 ;  /* 0x0000000000037941 */ /* 0x000fea0003800200 */
.L_x_58:
[----:B------:R-:W-:Y:S01]  /*3ac0*/  FMNMX R7, R2, 0.050000000745058059692, !PT ;  /* 0x3d4ccccd02077809 */ /* 0x000fe20007800000 */
[----:B------:R-:W-:-:S04]  /*3ad0*/  VIADD R9, R9, 0x4 ;  /* 0x0000000409097836 */ /* 0x000fc80000000000 */
[----:B------:R0:W-:Y:S03]  /*3ae0*/  STG.E desc[UR8][R4.64+0xc], R7 ;  /* 0x00000c0704007986 */ /* 0x0001e6000c101908 */
.L_x_51:
[----:B------:R-:W-:Y:S05]  /*3af0*/  BSYNC.RECONVERGENT B2 ;  /* 0x0000000000027941 */ /* 0x000fea0003800200 */
.L_x_50:
[----:B------:R-:W-:-:S13]  /*3b00*/  ISETP.NE.AND P0, PT, R6, RZ, PT ;  /* 0x000000ff0600720c */ /* 0x000fda0003f05270 */
[----:B------:R-:W-:Y:S05]  /*3b10*/  @!P0 EXIT ;  /* 0x000000000000894d */ /* 0x000fea0003800000 */
[----:B------:R-:W-:-:S13]  /*3b20*/  ISETP.NE.AND P0, PT, R6, 0x1, PT ;  /* 0x000000010600780c */ /* 0x000fda0003f05270 */
[----:B------:R-:W-:Y:S05]  /*3b30*/  @!P0 BRA `(.L_x_60) ;  /* 0x0000000000948947 */ /* 0x000fea0003800000 */
[----:B------:R-:W-:-:S05]  /*3b40*/  LEA R6, R9, R0, 0x2 ;  /* 0x0000000009067211 */ /* 0x000fca00078e10ff */
        /* <DEDUP_REMOVED lines=13> */
.L_x_62:
[----:B------:R-:W-:Y:S05]  /*3c20*/  BSYNC.RECONVERGENT B2 ;  /* 0x0000000000027941 */ /* 0x000fea0003800200 */
.L_x_61:
[----:B------:R-:W2:Y:S01]  /*3c30*/  LDL R6, [R6+0x4] ;  /* 0x0000040006067983 */ /* 0x000ea20000100800 */
[----:B------:R-:W0:Y:S01]  /*3c40*/  LDC.64 R4, c[0x0][0x3a8] ;  /* 0x0000ea00ff047b82 */ /* 0x000e220000000a00 */
[----:B------:R-:W3:Y:S01]  /*3c50*/  MUFU.RCP R10, R3 ;  /* 0x00000003000a7308 */ /* 0x000ee20000001000 */
[----:B------:R-:W-:Y:S01]  /*3c60*/  IMAD.IADD R7, R8, 0x1, R9 ;  /* 0x0000000108077824 */ /* 0x000fe200078e0209 */
[----:B------:R-:W-:Y:S01]  /*3c70*/  BSSY.RECONVERGENT B2, `(.L_x_63) ;  /* 0x000000e000027945 */ /* 0x000fe20003800200 */
[----:B---3--:R-:W-:Y:S02]  /*3c80*/  FFMA R11, -R3, R10, 1 ;  /* 0x3f800000030b7423 */ /* 0x008fe4000000010a */
        /* <DEDUP_REMOVED lines=9> */
[----:B------:R-:W-:Y:S02]  /*3d20*/  MOV R2, R6 ;  /* 0x0000000600027202 */ /* 0x000fe40000000f00 */
[----:B------:R-:W-:-:S07]  /*3d30*/  MOV R14, 0x3d50 ;  /* 0x00003d50000e7802 */ /* 0x000fce0000000f00 */
[----:B-1---5:R-:W-:Y:S05]  /*3d40*/  CALL.REL.NOINC `($__internal_0_$__cuda_sm3x_div_rn_noftz_f32_slowpath) ;  /* 0x0000000000747944 */ /* 0x022fea0003c00000 */
.L_x_64:
[----:B------:R-:W-:Y:S05]  /*3d50*/  BSYNC.RECONVERGENT B2 ;  /* 0x0000000000027941 */ /* 0x000fea0003800200 */
.L_x_63:
[----:B------:R-:W-:Y:S02]  /*3d60*/  FMNMX R7, R2, 0.050000000745058059692, !PT ;  /* 0x3d4ccccd02077809 */ /* 0x000fe40007800000 */
[----:B------:R-:W-:-:S03]  /*3d70*/  IADD3 R9, PT, PT, R9, 0x2, RZ ;  /* 0x0000000209097810 */ /* 0x000fc60007ffe0ff */
[----:B------:R2:W-:Y:S04]  /*3d80*/  STG.E desc[UR8][R4.64+0x4], R7 ;  /* 0x0000040704007986 */ /* 0x0005e8000c101908 */
.L_x_60:
[----:B------:R-:W3:Y:S02]  /*3d90*/  LDC R2, c[0x0][0x3b8] ;  /* 0x0000ee00ff027b82 */ /* 0x000ee40000000800 */
[----:B---3--:R-:W-:-:S04]  /*3da0*/  LOP3.LUT R2, R2, 0x1, RZ, 0xc0, !PT ;  /* 0x0000000102027812 */ /* 0x008fc800078ec0ff */
[----:B------:R-:W-:-:S13]  /*3db0*/  ISETP.NE.U32.AND P0, PT, R2, 0x1, PT ;  /* 0x000000010200780c */ /* 0x000fda0003f05070 */
[----:B------:R-:W-:Y:S05]  /*3dc0*/  @P0 EXIT ;  /* 0x000000000000094d */ /* 0x000fea0003800000 */
[----:B------:R-:W-:-:S06]  /*3dd0*/  IMAD R2, R9, 0x4, R0 ;  /* 0x0000000409027824 */ /* 0x000fcc00078e0200 */
[----:B------:R-:W3:Y:S01]  /*3de0*/  LDL R2, [R2] ;  /* 0x0000000002027983 */ /* 0x000ee20000100800 */
[----:B------:R-:W0:Y:S01]  /*3df0*/  MUFU.RCP R0, R3 ;  /* 0x0000000300007308 */ /* 0x000e220000001000 */
[----:B------:R-:W-:Y:S01]  /*3e00*/  BSSY.RECONVERGENT B2, `(.L_x_65) ;  /* 0x000000b000027945 */ /* 0x000fe20003800200 */
[----:B0-2---:R-:W-:-:S04]  /*3e10*/  FFMA R5, -R3, R0, 1 ;  /* 0x3f80000003057423 */ /* 0x005fc80000000100 */
[----:B------:R-:W-:Y:S02]  /*3e20*/  FFMA R0, R0, R5, R0 ;  /* 0x0000000500007223 */ /* 0x000fe40000000000 */
[----:B---3--:R-:W0:Y:S02]  /*3e30*/  FCHK P0, R2, R3 ;  /* 0x0000000302007302 */ /* 0x008e240000000000 */
[----:B------:R-:W-:-:S04]  /*3e40*/  FFMA R4, R0, R2, RZ ;  /* 0x0000000200047223 */ /* 0x000fc800000000ff */
[----:B------:R-:W-:-:S04]  /*3e50*/  FFMA R5, -R3, R4, R2 ;  /* 0x0000000403057223 */ /* 0x000fc80000000102 */
[----:B------:R-:W-:Y:S01]  /*3e60*/  FFMA R0, R0, R5, R4 ;  /* 0x0000000500007223 */ /* 0x000fe20000000004 */
[----:B0-----:R-:W-:Y:S06]  /*3e70*/  @!P0 BRA `(.L_x_66) ;  /* 0x00000000000c8947 */ /* 0x001fec0003800000 */
[----:B------:R-:W-:-:S07]  /*3e80*/  MOV R14, 0x3ea0 ;  /* 0x00003ea0000e7802 */ /* 0x000fce0000000f00 */
[----:B-1---5:R-:W-:Y:S05]  /*3e90*/  CALL.REL.NOINC `($__internal_0_$__cuda_sm3x_div_rn_noftz_f32_slowpath) ;  /* 0x0000000000207944 */ /* 0x022fea0003c00000 */
[----:B------:R-:W-:-:S07]  /*3ea0*/  MOV R0, R2 ;  /* 0x0000000200007202 */ /* 0x000fce0000000f00 */
.L_x_66:
[----:B------:R-:W-:Y:S05]  /*3eb0*/  BSYNC.RECONVERGENT B2 ;  /* 0x0000000000027941 */ /* 0x000fea0003800200 */
.L_x_65:
[----:B------:R-:W0:Y:S01]  /*3ec0*/  LDC.64 R2, c[0x0][0x3a8] ;  /* 0x0000ea00ff027b82 */ /* 0x000e220000000a00 */
[----:B------:R-:W-:Y:S02]  /*3ed0*/  IADD3 R9, PT, PT, R8, R9, RZ ;  /* 0x0000000908097210 */ /* 0x000fe40007ffe0ff */
[----:B------:R-:W-:-:S03]  /*3ee0*/  FMNMX R5, R0, 0.050000000745058059692, !PT ;  /* 0x3d4ccccd00057809 */ /* 0x000fc60007800000 */
[----:B0-----:R-:W-:-:S05]  /*3ef0*/  IMAD.WIDE R2, R9, 0x4, R2 ;  /* 0x0000000409027825 */ /* 0x001fca00078e0202 */
[----:B------:R-:W-:Y:S01]  /*3f00*/  STG.E desc[UR8][R2.64], R5 ;  /* 0x0000000502007986 */ /* 0x000fe2000c101908 */
[----:B------:R-:W-:Y:S05]  /*3f10*/  EXIT ;  /* 0x000000000000794d */ /* 0x000fea0003800000 */
        .weak           $__internal_0_$__cuda_sm3x_div_rn_noftz_f32_slowpath
        .type           $__internal_0_$__cuda_sm3x_div_rn_noftz_f32_slowpath,@function
        .size           $__internal_0_$__cuda_sm3x_div_rn_noftz_f32_slowpath,(.L_x_79 - $__internal_0_$__cuda_sm3x_div_rn_noftz_f32_slowpath)
$__internal_0_$__cuda_sm3x_div_rn_noftz_f32_slowpath:
[----:B------:R-:W-:Y:S01]  /*3f20*/  SHF.R.U32.HI R13, RZ, 0x17, R3 ;  /* 0x00000017ff0d7819 */ /* 0x000fe20000011603 */
[----:B------:R-:W-:Y:S01]  /*3f30*/  BSSY.RECONVERGENT B0, `(.L_x_67) ;  /* 0x0000063000007945 */ /* 0x000fe20003800200 */
[----:B------:R-:W-:Y:S02]  /*3f40*/  SHF.R.U32.HI R18, RZ, 0x17, R2 ;  /* 0x00000017ff127819 */ /* 0x000fe40000011602 */
[----:B------:R-:W-:Y:S02]  /*3f50*/  LOP3.LUT R13, R13, 0xff, RZ, 0xc0, !PT ;  /* 0x000000ff0d0d7812 */ /* 0x000fe400078ec0ff */
[----:B------:R-:W-:Y:S02]  /*3f60*/  LOP3.LUT R18, R18, 0xff, RZ, 0xc0, !PT ;  /* 0x000000ff12127812 */ /* 0x000fe400078ec0ff */
[----:B------:R-:W-:Y:S01]  /*3f70*/  MOV R17, R3 ;  /* 0x0000000300117202 */ /* 0x000fe20000000f00 */
[----:B------:R-:W-:Y:S01]  /*3f80*/  VIADD R20, R13, 0xffffffff ;  /* 0xffffffff0d147836 */ /* 0x000fe20000000000 */
[----:B------:R-:W-:-:S04]  /*3f90*/  IADD3 R19, PT, PT, R18, -0x1, RZ ;  /* 0xffffffff12137810 */ /* 0x000fc80007ffe0ff */
[----:B------:R-:W-:-:S04]  /*3fa0*/  ISETP.GT.U32.AND P0, PT, R20, 0xfd, PT ;  /* 0x000000fd1400780c */ /* 0x000fc80003f04070 */
[----:B------:R-:W-:-:S13]  /*3fb0*/  ISETP.GT.U32.OR P0, PT, R19, 0xfd, P0 ;  /* 0x000000fd1300780c */ /* 0x000fda0000704470 */
[----:B------:R-:W-:Y:S01]  /*3fc0*/  @!P0 IMAD.MOV.U32 R15, RZ, RZ, RZ ;  /* 0x000000ffff0f8224 */ /* 0x000fe200078e00ff */
[----:B------:R-:W-:Y:S06]  /*3fd0*/  @!P0 BRA `(.L_x_68) ;  /* 0x00000000005c8947 */ /* 0x000fec0003800000 */
[----:B------:R-:W-:Y:S02]  /*3fe0*/  FSETP.GTU.FTZ.AND P0, PT, |R2|, +INF , PT ;  /* 0x7f8000000200780b */ /* 0x000fe40003f1c200 */
[----:B------:R-:W-:-:S04]  /*3ff0*/  FSETP.GTU.FTZ.AND P1, PT, |R3|, +INF , PT ;  /* 0x7f8000000300780b */ /* 0x000fc80003f3c200 */
[----:B------:R-:W-:-:S13]  /*4000*/  PLOP3.LUT P0, PT, P0, P1, PT, 0xf8, 0x8f ;  /* 0x00000000008f781c */ /* 0x000fda0000703f70 */
[----:B------:R-:W-:Y:S05]  /*4010*/  @P0 BRA `(.L_x_69) ;  /* 0x00000004004c0947 */ /* 0x000fea0003800000 */
[----:B------:R-:W-:-:S13]  /*4020*/  LOP3.LUT P0, RZ, R17, 0x7fffffff, R2, 0xc8, !PT ;  /* 0x7fffffff11ff7812 */ /* 0x000fda000780c802 */
[----:B------:R-:W-:Y:S05]  /*4030*/  @!P0 BRA `(.L_x_70) ;  /* 0x00000004003c8947 */ /* 0x000fea0003800000 */
[C---:B------:R-:W-:Y:S02]  /*4040*/  FSETP.NEU.FTZ.AND P1, PT, |R2|.reuse, +INF , PT ;  /* 0x7f8000000200780b */ /* 0x040fe40003f3d200 */
[----:B------:R-:W-:Y:S02]  /*4050*/  FSETP.NEU.FTZ.AND P2, PT, |R3|, +INF , PT ;  /* 0x7f8000000300780b */ /* 0x000fe40003f5d200 */
[----:B------:R-:W-:-:S11]  /*4060*/  FSETP.NEU.FTZ.AND P0, PT, |R2|, +INF , PT ;  /* 0x7f8000000200780b */ /* 0x000fd60003f1d200 */
[----:B------:R-:W-:Y:S05]  /*4070*/  @!P2 BRA !P1, `(.L_x_70) ;  /* 0x00000004002ca947 */ /* 0x000fea0004800000 */
[----:B------:R-:W-:-:S04]  /*4080*/  LOP3.LUT P1, RZ, R2, 0x7fffffff, RZ, 0xc0, !PT ;  /* 0x7fffffff02ff7812 */ /* 0x000fc8000782c0ff */
[----:B------:R-:W-:-:S13]  /*4090*/  PLOP3.LUT P1, PT, P2, P1, PT, 0x2f, 0xf2 ;  /* 0x0000000000f2781c */ /* 0x000fda0001722577 */
[----:B------:R-:W-:Y:S05]  /*40a0*/  @P1 BRA `(.L_x_71) ;  /* 0x0000000400181947 */ /* 0x000fea0003800000 */
[----:B------:R-:W-:-:S04]  /*40b0*/  LOP3.LUT P1, RZ, R17, 0x7fffffff, RZ, 0xc0, !PT ;  /* 0x7fffffff11ff7812 */ /* 0x000fc8000782c0ff */
[----:B------:R-:W-:-:S13]  /*40c0*/  PLOP3.LUT P0, PT, P0, P1, PT, 0x2f, 0xf2 ;  /* 0x0000000000f2781c */ /* 0x000fda0000702577 */
[----:B------:R-:W-:Y:S05]  /*40d0*/  @P0 BRA `(.L_x_72) ;  /* 0x0000000400000947 */ /* 0x000fea0003800000 */
[----:B------:R-:W-:Y:S02]  /*40e0*/  ISETP.GE.AND P0, PT, R19, RZ, PT ;  /* 0x000000ff1300720c */ /* 0x000fe40003f06270 */
[----:B------:R-:W-:-:S11]  /*40f0*/  ISETP.GE.AND P1, PT, R20, RZ, PT ;  /* 0x000000ff1400720c */ /* 0x000fd60003f26270 */
[----:B------:R-:W-:Y:S01]  /*4100*/  @P0 MOV R15, RZ ;  /* 0x000000ff000f0202 */ /* 0x000fe20000000f00 */
[----:B------:R-:W-:Y:S01]  /*4110*/  @!P0 FFMA R2, R2, 1.84467440737095516160e+19, RZ ;  /* 0x5f80000002028823 */ /* 0x000fe200000000ff */
[----:B------:R-:W-:Y:S01]  /*4120*/  @!P0 MOV R15, 0xffffffc0 ;  /* 0xffffffc0000f8802 */ /* 0x000fe20000000f00 */
[----:B------:R-:W-:-:S04]  /*4130*/  @!P1 FFMA R17, R3, 1.84467440737095516160e+19, RZ ;  /* 0x5f80000003119823 */ /* 0x000fc800000000ff */
[----:B------:R-:W-:-:S07]  /*4140*/  @!P1 VIADD R15, R15, 0x40 ;  /* 0x000000400f0f9836 */ /* 0x000fce0000000000 */
.L_x_68:
[----:B------:R-:W-:Y:S01]  /*4150*/  LEA R20, R13, 0xc0800000, 0x17 ;  /* 0xc08000000d147811 */ /* 0x000fe200078eb8ff */
[----:B------:R-:W-:Y:S01]  /*4160*/  BSSY.RECONVERGENT B1, `(.L_x_73) ;  /* 0x0000036000017945 */ /* 0x000fe20003800200 */
[----:B------:R-:W-:Y:S02]  /*4170*/  IADD3 R18, PT, PT, R18, -0x7f, RZ ;  /* 0xffffff8112127810 */ /* 0x000fe40007ffe0ff */
[----:B------:R-:W-:-:S03]  /*4180*/  IADD3 R21, PT, PT, -R20, R17, RZ ;  /* 0x0000001114157210 */ /* 0x000fc60007ffe1ff */
[C---:B------:R-:W-:Y:S01]  /*4190*/  IMAD R2, R18.reuse, -0x800000, R2 ;  /* 0xff80000012027824 */ /* 0x040fe200078e0202 */
[----:B------:R-:W0:Y:S01]  /*41a0*/  MUFU.RCP R20, R21 ;  /* 0x0000001500147308 */ /* 0x000e220000001000 */
[----:B------:R-:W-:Y:S01]  /*41b0*/  FADD.FTZ R17, -R21, -RZ ;  /* 0x800000ff15117221 */ /* 0x000fe20000010100 */
[----:B------:R-:W-:-:S05]  /*41c0*/  IADD3 R18, PT, PT, R18, 0x7f, -R13 ;  /* 0x0000007f12127810 */ /* 0x000fca0007ffe80d */
[----:B------:R-:W-:Y:S02]  /*41d0*/  IMAD.IADD R18, R18, 0x1, R15 ;  /* 0x0000000112127824 */ /* 0x000fe400078e020f */
[----:B0-----:R-:W-:-:S04]  /*41e0*/  FFMA R19, R20, R17, 1 ;  /* 0x3f80000014137423 */ /* 0x001fc80000000011 */
[----:B------:R-:W-:-:S04]  /*41f0*/  FFMA R20, R20, R19, R20 ;  /* 0x0000001314147223 */ /* 0x000fc80000000014 */
[----:B------:R-:W-:-:S04]  /*4200*/  FFMA R19, R2, R20, RZ ;  /* 0x0000001402137223 */ /* 0x000fc800000000ff */
[----:B------:R-:W-:-:S04]  /*4210*/  FFMA R22, R17, R19, R2 ;  /* 0x0000001311167223 */ /* 0x000fc80000000002 */
[----:B------:R-:W-:-:S04]  /*4220*/  FFMA R19, R20, R22, R19 ;  /* 0x0000001614137223 */ /* 0x000fc80000000013 */
[----:B------:R-:W-:-:S04]  /*4230*/  FFMA R2, R17, R19, R2 ;  /* 0x0000001311027223 */ /* 0x000fc80000000002 */
[----:B------:R-:W-:-:S05]  /*4240*/  FFMA R17, R20, R2, R19 ;  /* 0x0000000214117223 */ /* 0x000fca0000000013 */
[----:B------:R-:W-:-:S04]  /*4250*/  SHF.R.U32.HI R13, RZ, 0x17, R17 ;  /* 0x00000017ff0d7819 */ /* 0x000fc80000011611 */
[----:B------:R-:W-:-:S04]  /*4260*/  LOP3.LUT R13, R13, 0xff, RZ, 0xc0, !PT ;  /* 0x000000ff0d0d7812 */ /* 0x000fc800078ec0ff */
[----:B------:R-:W-:-:S04]  /*4270*/  IADD3 R13, PT, PT, R13, R18, RZ ;  /* 0x000000120d0d7210 */ /* 0x000fc80007ffe0ff */
[----:B------:R-:W-:-:S04]  /*4280*/  IADD3 R15, PT, PT, R13, -0x1, RZ ;  /* 0xffffffff0d0f7810 */ /* 0x000fc80007ffe0ff */
[----:B------:R-:W-:-:S13]  /*4290*/  ISETP.GE.U32.AND P0, PT, R15, 0xfe, PT ;  /* 0x000000fe0f00780c */ /* 0x000fda0003f06070 */
[----:B------:R-:W-:Y:S05]  /*42a0*/  @!P0 BRA `(.L_x_74) ;  /* 0x0000000000808947 */ /* 0x000fea0003800000 */
[----:B------:R-:W-:-:S13]  /*42b0*/  ISETP.GT.AND P0, PT, R13, 0xfe, PT ;  /* 0x000000fe0d00780c */ /* 0x000fda0003f04270 */
[----:B------:R-:W-:Y:S05]  /*42c0*/  @P0 BRA `(.L_x_75) ;  /* 0x00000000006c0947 */ /* 0x000fea0003800000 */
[----:B------:R-:W-:-:S13]  /*42d0*/  ISETP.GE.AND P0, PT, R13, 0x1, PT ;  /* 0x000000010d00780c */ /* 0x000fda0003f06270 */
[----:B------:R-:W-:Y:S05]  /*42e0*/  @P0 BRA `(.L_x_76) ;  /* 0x0000000000740947 */ /* 0x000fea0003800000 */
[----:B------:R-:W-:Y:S02]  /*42f0*/  ISETP.GE.AND P0, PT, R13, -0x18, PT ;  /* 0xffffffe80d00780c */ /* 0x000fe40003f06270 */
[----:B------:R-:W-:-:S11]  /*4300*/  LOP3.LUT R17, R17, 0x80000000, RZ, 0xc0, !PT ;  /* 0x8000000011117812 */ /* 0x000fd600078ec0ff */
[----:B------:R-:W-:Y:S05]  /*4310*/  @!P0 BRA `(.L_x_76) ;  /* 0x0000000000688947 */ /* 0x000fea0003800000 */
[CCC-:B------:R-:W-:Y:S01]  /*4320*/  FFMA.RZ R15, R20.reuse, R2.reuse, R19.reuse ;  /* 0x00000002140f7223 */ /* 0x1c0fe2000000c013 */
[C---:B------:R-:W-:Y:S02]  /*4330*/  ISETP.NE.AND P2, PT, R13.reuse, RZ, PT ;  /* 0x000000ff0d00720c */ /* 0x040fe40003f45270 */
[----:B------:R-:W-:Y:S02]  /*4340*/  ISETP.NE.AND P1, PT, R13, RZ, PT ;  /* 0x000000ff0d00720c */ /* 0x000fe40003f25270 */
[----:B------:R-:W-:Y:S01]  /*4350*/  LOP3.LUT R18, R15, 0x7fffff, RZ, 0xc0, !PT ;  /* 0x007fffff0f127812 */ /* 0x000fe200078ec0ff */
[CCC-:B------:R-:W-:Y:S01]  /*4360*/  FFMA.RP R15, R20.reuse, R2.reuse, R19.reuse ;  /* 0x00000002140f7223 */ /* 0x1c0fe20000008013 */
[----:B------:R-:W-:Y:S01]  /*4370*/  FFMA.RM R2, R20, R2, R19 ;  /* 0x0000000214027223 */ /* 0x000fe20000004013 */
[C---:B------:R-:W-:Y:S01]  /*4380*/  VIADD R19, R13.reuse, 0x20 ;  /* 0x000000200d137836 */ /* 0x040fe20000000000 */
[----:B------:R-:W-:Y:S02]  /*4390*/  LOP3.LUT R18, R18, 0x800000, RZ, 0xfc, !PT ;  /* 0x0080000012127812 */ /* 0x000fe400078efcff */
[----:B------:R-:W-:-:S02]  /*43a0*/  IADD3 R13, PT, PT, -R13, RZ, RZ ;  /* 0x000000ff0d0d7210 */ /* 0x000fc40007ffe1ff */
[----:B------:R-:W-:Y:S02]  /*43b0*/  SHF.L.U32 R19, R18, R19, RZ ;  /* 0x0000001312137219 */ /* 0x000fe400000006ff */
[----:B------:R-:W-:Y:S02]  /*43c0*/  FSETP.NEU.FTZ.AND P0, PT, R15, R2, PT ;  /* 0x000000020f00720b */ /* 0x000fe40003f1d000 */
[----:B------:R-:W-:Y:S02]  /*43d0*/  SEL R13, R13, RZ, P2 ;  /* 0x000000ff0d0d7207 */ /* 0x000fe40001000000 */
[----:B------:R-:W-:Y:S02]  /*43e0*/  ISETP.NE.AND P1, PT, R19, RZ, P1 ;  /* 0x000000ff1300720c */ /* 0x000fe40000f25270 */
[----:B------:R-:W-:Y:S02]  /*43f0*/  SHF.R.U32.HI R13, RZ, R13, R18 ;  /* 0x0000000dff0d7219 */ /* 0x000fe40000011612 */
[----:B------:R-:W-:-:S02]  /*4400*/  PLOP3.LUT P0, PT, P0, P1, PT, 0xf8, 0x8f ;  /* 0x00000000008f781c */ /* 0x000fc40000703f70 */
[----:B------:R-:W-:Y:S02]  /*4410*/  SHF.R.U32.HI R15, RZ, 0x1, R13 ;  /* 0x00000001ff0f7819 */ /* 0x000fe4000001160d */
[----:B------:R-:W-:-:S04]  /*4420*/  SEL R2, RZ, 0x1, !P0 ;  /* 0x00000001ff027807 */ /* 0x000fc80004000000 */
[----:B------:R-:W-:-:S04]  /*4430*/  LOP3.LUT R2, R2, 0x1, R15, 0xf8, !PT ;  /* 0x0000000102027812 */ /* 0x000fc800078ef80f */
[----:B------:R-:W-:-:S04]  /*4440*/  LOP3.LUT R2, R2, R13, RZ, 0xc0, !PT ;  /* 0x0000000d02027212 */ /* 0x000fc800078ec0ff */
[----:B------:R-:W-:-:S04]  /*4450*/  IADD3 R2, PT, PT, R15, R2, RZ ;  /* 0x000000020f027210 */ /* 0x000fc80007ffe0ff */
[----:B------:R-:W-:Y:S01]  /*4460*/  LOP3.LUT R17, R2, R17, RZ, 0xfc, !PT ;  /* 0x0000001102117212 */ /* 0x000fe200078efcff */
[----:B------:R-:W-:Y:S06]  /*4470*/  BRA `(.L_x_76) ;  /* 0x0000000000107947 */ /* 0x000fec0003800000 */
.L_x_75:
[----:B------:R-:W-:-:S04]  /*4480*/  LOP3.LUT R17, R17, 0x80000000, RZ, 0xc0, !PT ;  /* 0x8000000011117812 */ /* 0x000fc800078ec0ff */
[----:B------:R-:W-:Y:S01]  /*4490*/  LOP3.LUT R17, R17, 0x7f800000, RZ, 0xfc, !PT ;  /* 0x7f80000011117812 */ /* 0x000fe200078efcff */
[----:B------:R-:W-:Y:S06]  /*44a0*/  BRA `(.L_x_76) ;  /* 0x0000000000047947 */ /* 0x000fec0003800000 */
.L_x_74:
[----:B------:R-:W-:-:S07]  /*44b0*/  IMAD R17, R18, 0x800000, R17 ;  /* 0x0080000012117824 */ /* 0x000fce00078e0211 */
.L_x_76:
[----:B------:R-:W-:Y:S05]  /*44c0*/  BSYNC.RECONVERGENT B1 ;  /* 0x0000000000017941 */ /* 0x000fea0003800200 */
.L_x_73:
[----:B------:R-:W-:Y:S05]  /*44d0*/  BRA `(.L_x_77) ;  /* 0x0000000000207947 */ /* 0x000fea0003800000 */
.L_x_72:
[----:B------:R-:W-:-:S04]  /*44e0*/  LOP3.LUT R17, R17, 0x80000000, R2, 0x48, !PT ;  /* 0x8000000011117812 */ /* 0x000fc800078e4802 */
[----:B------:R-:W-:Y:S01]  /*44f0*/  LOP3.LUT R17, R17, 0x7f800000, RZ, 0xfc, !PT ;  /* 0x7f80000011117812 */ /* 0x000fe200078efcff */
[----:B------:R-:W-:Y:S06]  /*4500*/  BRA `(.L_x_77) ;  /* 0x0000000000147947 */ /* 0x000fec0003800000 */
.L_x_71:
[----:B------:R-:W-:Y:S01]  /*4510*/  LOP3.LUT R17, R17, 0x80000000, R2, 0x48, !PT ;  /* 0x8000000011117812 */ /* 0x000fe200078e4802 */
[----:B------:R-:W-:Y:S06]  /*4520*/  BRA `(.L_x_77) ;  /* 0x00000000000c7947 */ /* 0x000fec0003800000 */
.L_x_70:
[----:B------:R-:W0:Y:S01]  /*4530*/  MUFU.RSQ R17, -QNAN ;  /* 0xffc0000000117908 */ /* 0x000e220000001400 */
[----:B------:R-:W-:Y:S05]  /*4540*/  BRA `(.L_x_77) ;  /* 0x0000000000047947 */ /* 0x000fea0003800000 */
.L_x_69:
[----:B------:R-:W-:-:S07]  /*4550*/  FADD.FTZ R17, R2, R3 ;  /* 0x0000000302117221 */ /* 0x000fce0000010000 */
.L_x_77:
[----:B------:R-:W-:Y:S05]  /*4560*/  BSYNC.RECONVERGENT B0 ;  /* 0x0000000000007941 */ /* 0x000fea0003800200 */
.L_x_67:
[----:B------:R-:W-:Y:S01]  /*4570*/  HFMA2 R15, -RZ, RZ, 0, 0 ;  /* 0x00000000ff0f7431 */ /* 0x000fe200000001ff */
[----:B0-----:R-:W-:-:S03]  /*4580*/  MOV R2, R17 ;  /* 0x0000001100027202 */ /* 0x001fc60000000f00 */
[----:B------:R-:W-:Y:S05]  /*4590*/  RET.REL.NODEC R14 `(postprocess_kernel) ;  /* 0xffffffb80e987950 */ /* 0x000fea0003c3ffff */
.L_x_78:
[----:B------:R-:W-:-:S00]  /*45a0*/  BRA `(.L_x_78) ;  /* 0xfffffffc00fc7947 */ /* 0x000fc0000383ffff */
[----:B------:R-:W-:-:S00]  /*45b0*/  NOP ;  /* 0x0000000000007918 */ /* 0x000fc00000000000 */
        /* <DEDUP_REMOVED lines=12> */
.L_x_79:


//--------------------- .nv.shared.reserved.0     --------------------------
	.section	.nv.shared.reserved.0,"aw",@nobits
	.weak		__nv_reservedSMEM_offset_0_alias
	.size		__nv_reservedSMEM_offset_0_alias, 0, 64
	.other		__nv_reservedSMEM_offset_0_alias,@"STO_CUDA_RESERVED_SHARED STV_DEFAULT"
__nv_reservedSMEM_offset_0_alias:
	.zero		0
	.zero		64


//--------------------- .nv.constant0.postprocess_kernel --------------------------
	.section	.nv.constant0.postprocess_kernel,"a",@progbits
	.sectionflags	@""
	.align	4
.nv.constant0.postprocess_kernel:
	.zero		960


//--------------------- SYMBOLS --------------------------

	.type		.nv.reservedSmem.offset0,@object
	.size		.nv.reservedSmem.offset0,0x4
